//
// Generated by NVIDIA NVVM Compiler
//
// Compiler Build ID: CL-36424714
// Cuda compilation tools, release 13.0, V13.0.88
// Based on NVVM 20.0.0
//

.version 9.0
.target sm_100
.address_size 64

	// .globl	_Z21fused_moe_w8a8_kernelILi16ELi32ELi8EEvPK13__nv_fp8_e4m3PKfS2_S4_P13__nv_bfloat16PKiS8_S8_iiii
.extern .func  (.param .b32 func_retval0) vprintf
(
	.param .b64 vprintf_param_0,
	.param .b64 vprintf_param_1
)
;
.global .align 1 .b8 $str[24] = {73, 78, 86, 65, 76, 73, 68, 32, 73, 68, 88, 32, 37, 100, 44, 32, 37, 100, 44, 32, 37, 100, 10};
.global .align 1 .b8 $str$1[93] = {109, 109, 97, 32, 37, 100, 44, 32, 37, 100, 32, 119, 105, 116, 104, 32, 37, 102, 44, 37, 102, 44, 37, 102, 44, 37, 102, 32, 124, 124, 124, 32, 37, 102, 44, 32, 37, 102, 44, 32, 37, 102, 44, 32, 37, 102, 32, 97, 99, 99, 32, 37, 102, 44, 32, 37, 102, 44, 32, 37, 102, 44, 32, 37, 102, 44, 32, 115, 99, 97, 108, 101, 32, 120, 32, 37, 102, 44, 37, 102, 32, 115, 99, 97, 108, 101, 95, 119, 32, 37, 102, 10};
.global .align 1 .b8 $str$2[34] = {102, 105, 110, 105, 115, 104, 101, 100, 32, 119, 105, 116, 104, 32, 37, 100, 47, 37, 100, 44, 32, 37, 102, 44, 37, 102, 44, 37, 102, 44, 37, 102, 10};

.visible .entry _Z21fused_moe_w8a8_kernelILi16ELi32ELi8EEvPK13__nv_fp8_e4m3PKfS2_S4_P13__nv_bfloat16PKiS8_S8_iiii(
	.param .u64 .ptr .align 1 _Z21fused_moe_w8a8_kernelILi16ELi32ELi8EEvPK13__nv_fp8_e4m3PKfS2_S4_P13__nv_bfloat16PKiS8_S8_iiii_param_0,
	.param .u64 .ptr .align 1 _Z21fused_moe_w8a8_kernelILi16ELi32ELi8EEvPK13__nv_fp8_e4m3PKfS2_S4_P13__nv_bfloat16PKiS8_S8_iiii_param_1,
	.param .u64 .ptr .align 1 _Z21fused_moe_w8a8_kernelILi16ELi32ELi8EEvPK13__nv_fp8_e4m3PKfS2_S4_P13__nv_bfloat16PKiS8_S8_iiii_param_2,
	.param .u64 .ptr .align 1 _Z21fused_moe_w8a8_kernelILi16ELi32ELi8EEvPK13__nv_fp8_e4m3PKfS2_S4_P13__nv_bfloat16PKiS8_S8_iiii_param_3,
	.param .u64 .ptr .align 1 _Z21fused_moe_w8a8_kernelILi16ELi32ELi8EEvPK13__nv_fp8_e4m3PKfS2_S4_P13__nv_bfloat16PKiS8_S8_iiii_param_4,
	.param .u64 .ptr .align 1 _Z21fused_moe_w8a8_kernelILi16ELi32ELi8EEvPK13__nv_fp8_e4m3PKfS2_S4_P13__nv_bfloat16PKiS8_S8_iiii_param_5,
	.param .u64 .ptr .align 1 _Z21fused_moe_w8a8_kernelILi16ELi32ELi8EEvPK13__nv_fp8_e4m3PKfS2_S4_P13__nv_bfloat16PKiS8_S8_iiii_param_6,
	.param .u64 .ptr .align 1 _Z21fused_moe_w8a8_kernelILi16ELi32ELi8EEvPK13__nv_fp8_e4m3PKfS2_S4_P13__nv_bfloat16PKiS8_S8_iiii_param_7,
	.param .u32 _Z21fused_moe_w8a8_kernelILi16ELi32ELi8EEvPK13__nv_fp8_e4m3PKfS2_S4_P13__nv_bfloat16PKiS8_S8_iiii_param_8,
	.param .u32 _Z21fused_moe_w8a8_kernelILi16ELi32ELi8EEvPK13__nv_fp8_e4m3PKfS2_S4_P13__nv_bfloat16PKiS8_S8_iiii_param_9,
	.param .u32 _Z21fused_moe_w8a8_kernelILi16ELi32ELi8EEvPK13__nv_fp8_e4m3PKfS2_S4_P13__nv_bfloat16PKiS8_S8_iiii_param_10,
	.param .u32 _Z21fused_moe_w8a8_kernelILi16ELi32ELi8EEvPK13__nv_fp8_e4m3PKfS2_S4_P13__nv_bfloat16PKiS8_S8_iiii_param_11
)
{
	.local .align 16 .b8 	__local_depot0[128];
	.reg .b64 	%SP;
	.reg .b64 	%SPL;
	.reg .pred 	%p<14>;
	.reg .b16 	%rs<35>;
	.reg .b32 	%r<173>;
	.reg .b32 	%f<86>;
	.reg .b64 	%rd<76>;
	.reg .b64 	%fd<20>;

	mov.u64 	%SPL, __local_depot0;
	cvta.local.u64 	%SP, %SPL;
	ld.param.u64 	%rd11, [_Z21fused_moe_w8a8_kernelILi16ELi32ELi8EEvPK13__nv_fp8_e4m3PKfS2_S4_P13__nv_bfloat16PKiS8_S8_iiii_param_0];
	ld.param.u64 	%rd12, [_Z21fused_moe_w8a8_kernelILi16ELi32ELi8EEvPK13__nv_fp8_e4m3PKfS2_S4_P13__nv_bfloat16PKiS8_S8_iiii_param_1];
	ld.param.u64 	%rd13, [_Z21fused_moe_w8a8_kernelILi16ELi32ELi8EEvPK13__nv_fp8_e4m3PKfS2_S4_P13__nv_bfloat16PKiS8_S8_iiii_param_2];
	ld.param.u64 	%rd14, [_Z21fused_moe_w8a8_kernelILi16ELi32ELi8EEvPK13__nv_fp8_e4m3PKfS2_S4_P13__nv_bfloat16PKiS8_S8_iiii_param_4];
	ld.param.u64 	%rd10, [_Z21fused_moe_w8a8_kernelILi16ELi32ELi8EEvPK13__nv_fp8_e4m3PKfS2_S4_P13__nv_bfloat16PKiS8_S8_iiii_param_5];
	ld.param.u64 	%rd15, [_Z21fused_moe_w8a8_kernelILi16ELi32ELi8EEvPK13__nv_fp8_e4m3PKfS2_S4_P13__nv_bfloat16PKiS8_S8_iiii_param_6];
	ld.param.u64 	%rd16, [_Z21fused_moe_w8a8_kernelILi16ELi32ELi8EEvPK13__nv_fp8_e4m3PKfS2_S4_P13__nv_bfloat16PKiS8_S8_iiii_param_7];
	ld.param.u32 	%r54, [_Z21fused_moe_w8a8_kernelILi16ELi32ELi8EEvPK13__nv_fp8_e4m3PKfS2_S4_P13__nv_bfloat16PKiS8_S8_iiii_param_8];
	ld.param.u32 	%r55, [_Z21fused_moe_w8a8_kernelILi16ELi32ELi8EEvPK13__nv_fp8_e4m3PKfS2_S4_P13__nv_bfloat16PKiS8_S8_iiii_param_9];
	ld.param.u32 	%r56, [_Z21fused_moe_w8a8_kernelILi16ELi32ELi8EEvPK13__nv_fp8_e4m3PKfS2_S4_P13__nv_bfloat16PKiS8_S8_iiii_param_10];
	ld.param.u32 	%r57, [_Z21fused_moe_w8a8_kernelILi16ELi32ELi8EEvPK13__nv_fp8_e4m3PKfS2_S4_P13__nv_bfloat16PKiS8_S8_iiii_param_11];
	cvta.to.global.u64 	%rd1, %rd13;
	cvta.to.global.u64 	%rd2, %rd11;
	cvta.to.global.u64 	%rd3, %rd12;
	cvta.to.global.u64 	%rd4, %rd14;
	cvta.to.global.u64 	%rd17, %rd16;
	cvta.to.global.u64 	%rd18, %rd15;
	add.u64 	%rd19, %SP, 0;
	add.u64 	%rd5, %SPL, 0;
	mov.u32 	%r1, %ctaid.y;
	mul.wide.u32 	%rd20, %r1, 4;
	add.s64 	%rd21, %rd18, %rd20;
	ld.global.nc.u32 	%r2, [%rd21];
	mov.u32 	%r3, %tid.x;
	mov.u32 	%r4, %ctaid.x;
	shl.b32 	%r5, %r4, 3;
	shr.u32 	%r58, %r3, 2;
	and.b32  	%r6, %r58, 7;
	or.b32  	%r7, %r6, %r5;
	shl.b32 	%r8, %r1, 4;
	ld.global.nc.u32 	%r9, [%rd17];
	setp.ge.u32 	%p1, %r8, %r9;
	@%p1 bra 	$L__BB0_24;
	setp.lt.u32 	%p2, %r2, 257;
	@%p2 bra 	$L__BB0_3;
	st.local.v2.u32 	[%rd5], {%r1, %r2};
	st.local.u32 	[%rd5+8], %r9;
	mov.u64 	%rd22, $str;
	cvta.global.u64 	%rd23, %rd22;
	{ // callseq 0, 0
	.param .b64 param0;
	st.param.b64 	[param0], %rd23;
	.param .b64 param1;
	st.param.b64 	[param1], %rd19;
	.param .b32 retval0;
	call.uni (retval0), 
	vprintf, 
	(
	param0, 
	param1
	);
	ld.param.b32 	%r59, [retval0];
	} // callseq 0
$L__BB0_3:
	add.s32 	%r61, %r6, %r8;
	cvta.to.global.u64 	%rd25, %rd10;
	mul.wide.u32 	%rd26, %r61, 4;
	add.s64 	%rd27, %rd25, %rd26;
	ld.global.nc.u32 	%r10, [%rd27];
	ld.global.nc.u32 	%r11, [%rd27+32];
	div.s32 	%r12, %r10, %r54;
	div.s32 	%r13, %r11, %r54;
	shr.s32 	%r62, %r56, 31;
	shr.u32 	%r63, %r62, 25;
	add.s32 	%r64, %r56, %r63;
	shr.s32 	%r14, %r64, 7;
	setp.lt.s32 	%p3, %r56, 128;
	mov.f32 	%f82, 0f00000000;
	mov.f32 	%f83, %f82;
	mov.f32 	%f84, %f82;
	mov.f32 	%f85, %f82;
	@%p3 bra 	$L__BB0_18;
	mul.lo.s32 	%r67, %r57, %r56;
	mul.lo.s32 	%r68, %r67, %r2;
	cvt.s64.s32 	%rd28, %r68;
	add.s64 	%rd6, %rd1, %rd28;
	shr.s32 	%r69, %r57, 31;
	shr.u32 	%r70, %r69, 25;
	add.s32 	%r71, %r57, %r70;
	shr.s32 	%r15, %r71, 7;
	shr.s32 	%r72, %r12, 31;
	shr.u32 	%r73, %r72, 25;
	add.s32 	%r74, %r12, %r73;
	shr.s32 	%r75, %r74, 7;
	mul.lo.s32 	%r16, %r75, %r14;
	shr.s32 	%r76, %r13, 31;
	shr.u32 	%r77, %r76, 25;
	add.s32 	%r78, %r13, %r77;
	shr.s32 	%r79, %r78, 7;
	mul.lo.s32 	%r17, %r79, %r14;
	shr.s32 	%r80, %r7, 31;
	shr.u32 	%r81, %r80, 25;
	add.s32 	%r82, %r7, %r81;
	shr.s32 	%r18, %r82, 7;
	mul.lo.s32 	%r83, %r12, %r56;
	cvt.s64.s32 	%rd7, %r83;
	and.b32  	%r19, %r3, 3;
	mul.lo.s32 	%r84, %r13, %r56;
	cvt.s64.s32 	%rd8, %r84;
	mov.f32 	%f85, 0f00000000;
	mov.b32 	%r151, 0;
	mul.wide.u32 	%rd41, %r19, 4;
	cvt.s64.s32 	%rd52, %r57;
	mov.f32 	%f84, %f85;
	mov.f32 	%f83, %f85;
	mov.f32 	%f82, %f85;
$L__BB0_5:
	setp.ge.s32 	%p4, %r12, %r55;
	@%p4 bra 	$L__BB0_7;
	add.s32 	%r85, %r151, %r16;
	mul.wide.s32 	%rd29, %r85, 4;
	add.s64 	%rd30, %rd3, %rd29;
	ld.global.nc.f32 	%f76, [%rd30];
$L__BB0_7:
	setp.ge.s32 	%p5, %r13, %r55;
	@%p5 bra 	$L__BB0_9;
	add.s32 	%r86, %r151, %r17;
	mul.wide.s32 	%rd31, %r86, 4;
	add.s64 	%rd32, %rd3, %rd31;
	ld.global.nc.f32 	%f77, [%rd32];
$L__BB0_9:
	ld.param.u64 	%rd75, [_Z21fused_moe_w8a8_kernelILi16ELi32ELi8EEvPK13__nv_fp8_e4m3PKfS2_S4_P13__nv_bfloat16PKiS8_S8_iiii_param_3];
	mad.lo.s32 	%r88, %r151, %r15, %r18;
	cvta.to.global.u64 	%rd33, %rd75;
	mul.wide.s32 	%rd34, %r88, 4;
	add.s64 	%rd35, %rd33, %rd34;
	ld.global.nc.f32 	%f11, [%rd35];
	mov.f32 	%f78, 0f00000000;
	mov.b32 	%r162, 0;
	cvt.f64.f32 	%fd13, %f76;
	cvt.f64.f32 	%fd14, %f77;
	cvt.f64.f32 	%fd15, %f11;
	mov.f32 	%f79, %f78;
	mov.f32 	%f80, %f78;
	mov.f32 	%f81, %f78;
$L__BB0_10:
	setp.ge.s32 	%p6, %r12, %r55;
	@%p6 bra 	$L__BB0_12;
	cvt.u64.u32 	%rd36, %r162;
	shl.b32 	%r89, %r151, 7;
	cvt.u64.u32 	%rd37, %r89;
	add.s64 	%rd38, %rd37, %rd7;
	add.s64 	%rd39, %rd38, %rd36;
	add.s64 	%rd40, %rd2, %rd39;
	add.s64 	%rd42, %rd40, %rd41;
	ld.global.nc.u32 	%r166, [%rd42];
	ld.global.nc.u32 	%r165, [%rd42+16];
$L__BB0_12:
	setp.ge.s32 	%p7, %r13, %r55;
	@%p7 bra 	$L__BB0_14;
	cvt.u64.u32 	%rd43, %r162;
	shl.b32 	%r90, %r151, 7;
	cvt.u64.u32 	%rd44, %r90;
	add.s64 	%rd45, %rd44, %rd8;
	add.s64 	%rd46, %rd45, %rd43;
	add.s64 	%rd47, %rd2, %rd46;
	add.s64 	%rd49, %rd47, %rd41;
	ld.global.nc.u32 	%r172, [%rd49];
	ld.global.nc.u32 	%r171, [%rd49+16];
$L__BB0_14:
	or.b32  	%r105, %r4, %r1;
	or.b32  	%r106, %r105, %r3;
	setp.ne.s32 	%p8, %r106, 0;
	shl.b32 	%r107, %r151, 7;
	or.b32  	%r108, %r107, %r19;
	add.s32 	%r109, %r108, %r162;
	mad.lo.s32 	%r110, %r109, %r57, %r7;
	cvt.s64.s32 	%rd50, %r110;
	add.s64 	%rd51, %rd6, %rd50;
	ld.global.nc.u8 	%rs17, [%rd51];
	cvt.u32.u8 	%r111, %rs17;
	add.s64 	%rd53, %rd51, %rd52;
	ld.global.nc.u8 	%rs18, [%rd53];
	cvt.u16.u8 	%rs19, %rs18;
	add.s64 	%rd54, %rd53, %rd52;
	ld.global.nc.u8 	%rs20, [%rd54];
	cvt.u32.u8 	%r112, %rs20;
	add.s64 	%rd55, %rd54, %rd52;
	add.s32 	%r113, %r109, 16;
	ld.global.nc.u8 	%rs21, [%rd55];
	cvt.u32.u8 	%r114, %rs21;
	shl.b32 	%r115, %r114, 24;
	shl.b32 	%r116, %r112, 16;
	or.b32  	%r117, %r115, %r116;
	mul.wide.u16 	%r118, %rs19, 256;
	or.b32  	%r119, %r117, %r118;
	or.b32  	%r95, %r119, %r111;
	mad.lo.s32 	%r120, %r113, %r57, %r7;
	cvt.s64.s32 	%rd56, %r120;
	add.s64 	%rd57, %rd6, %rd56;
	ld.global.nc.u8 	%rs22, [%rd57];
	cvt.u32.u8 	%r121, %rs22;
	add.s64 	%rd58, %rd57, %rd52;
	ld.global.nc.u8 	%rs23, [%rd58];
	cvt.u16.u8 	%rs24, %rs23;
	add.s64 	%rd59, %rd58, %rd52;
	ld.global.nc.u8 	%rs25, [%rd59];
	cvt.u32.u8 	%r122, %rs25;
	add.s64 	%rd60, %rd59, %rd52;
	ld.global.nc.u8 	%rs26, [%rd60];
	cvt.u32.u8 	%r123, %rs26;
	shl.b32 	%r124, %r123, 24;
	shl.b32 	%r125, %r122, 16;
	or.b32  	%r126, %r124, %r125;
	mul.wide.u16 	%r127, %rs24, 256;
	or.b32  	%r128, %r126, %r127;
	or.b32  	%r96, %r128, %r121;
	// begin inline asm
	mma.sync.aligned.m16n8k32.row.col.f32.e4m3.e4m3.f32 {%f78, %f79, %f80, %f81}, {%r166, %r172, %r165, %r171}, {%r95, %r96}, {%f78, %f79, %f80, %f81};
	// end inline asm
	cvt.u16.u32 	%rs27, %r166;
	and.b16  	%rs1, %rs27, 255;
	// begin inline asm
	{cvt.rn.f16x2.e4m3x2 %r97, %rs1;}

	// end inline asm
	cvt.u16.u32 	%rs2, %r97;
	// begin inline asm
	{cvt.f32.f16 %f48, %rs2;}

	// end inline asm
	cvt.u16.u32 	%rs28, %r165;
	and.b16  	%rs3, %rs28, 255;
	// begin inline asm
	{cvt.rn.f16x2.e4m3x2 %r98, %rs3;}

	// end inline asm
	cvt.u16.u32 	%rs4, %r98;
	// begin inline asm
	{cvt.f32.f16 %f49, %rs4;}

	// end inline asm
	shr.u16 	%rs5, %rs27, 8;
	// begin inline asm
	{cvt.rn.f16x2.e4m3x2 %r99, %rs5;}

	// end inline asm
	cvt.u16.u32 	%rs6, %r99;
	// begin inline asm
	{cvt.f32.f16 %f50, %rs6;}

	// end inline asm
	shr.u16 	%rs7, %rs28, 8;
	// begin inline asm
	{cvt.rn.f16x2.e4m3x2 %r100, %rs7;}

	// end inline asm
	cvt.u16.u32 	%rs8, %r100;
	// begin inline asm
	{cvt.f32.f16 %f51, %rs8;}

	// end inline asm
	{ .reg .b16 tmp; mov.b32 {tmp, %rs29}, %r166; }
	and.b16  	%rs9, %rs29, 255;
	// begin inline asm
	{cvt.rn.f16x2.e4m3x2 %r101, %rs9;}

	// end inline asm
	cvt.u16.u32 	%rs10, %r101;
	// begin inline asm
	{cvt.f32.f16 %f52, %rs10;}

	// end inline asm
	{ .reg .b16 tmp; mov.b32 {tmp, %rs30}, %r165; }
	and.b16  	%rs11, %rs30, 255;
	// begin inline asm
	{cvt.rn.f16x2.e4m3x2 %r102, %rs11;}

	// end inline asm
	cvt.u16.u32 	%rs12, %r102;
	// begin inline asm
	{cvt.f32.f16 %f53, %rs12;}

	// end inline asm
	shr.u32 	%r129, %r166, 24;
	cvt.u16.u32 	%rs13, %r129;
	// begin inline asm
	{cvt.rn.f16x2.e4m3x2 %r103, %rs13;}

	// end inline asm
	cvt.u16.u32 	%rs14, %r103;
	// begin inline asm
	{cvt.f32.f16 %f54, %rs14;}

	// end inline asm
	shr.u32 	%r130, %r165, 24;
	cvt.u16.u32 	%rs15, %r130;
	// begin inline asm
	{cvt.rn.f16x2.e4m3x2 %r104, %rs15;}

	// end inline asm
	cvt.u16.u32 	%rs16, %r104;
	// begin inline asm
	{cvt.f32.f16 %f55, %rs16;}

	// end inline asm
	@%p8 bra 	$L__BB0_16;
	mul.f32 	%f56, %f76, %f48;
	cvt.f64.f32 	%fd1, %f56;
	mul.f32 	%f57, %f76, %f50;
	cvt.f64.f32 	%fd2, %f57;
	mul.f32 	%f58, %f76, %f52;
	cvt.f64.f32 	%fd3, %f58;
	mul.f32 	%f59, %f76, %f54;
	cvt.f64.f32 	%fd4, %f59;
	mul.f32 	%f60, %f76, %f49;
	cvt.f64.f32 	%fd5, %f60;
	mul.f32 	%f61, %f76, %f51;
	cvt.f64.f32 	%fd6, %f61;
	mul.f32 	%f62, %f76, %f53;
	cvt.f64.f32 	%fd7, %f62;
	mul.f32 	%f63, %f76, %f55;
	cvt.f64.f32 	%fd8, %f63;
	cvt.f64.f32 	%fd9, %f78;
	cvt.f64.f32 	%fd10, %f79;
	cvt.f64.f32 	%fd11, %f80;
	cvt.f64.f32 	%fd12, %f81;
	add.u64 	%rd61, %SP, 0;
	add.u64 	%rd62, %SPL, 0;
	st.local.v2.u32 	[%rd62], {%r162, %r12};
	st.local.f64 	[%rd62+8], %fd1;
	st.local.v2.f64 	[%rd62+16], {%fd2, %fd3};
	st.local.v2.f64 	[%rd62+32], {%fd4, %fd5};
	st.local.v2.f64 	[%rd62+48], {%fd6, %fd7};
	st.local.v2.f64 	[%rd62+64], {%fd8, %fd9};
	st.local.v2.f64 	[%rd62+80], {%fd10, %fd11};
	st.local.v2.f64 	[%rd62+96], {%fd12, %fd13};
	st.local.v2.f64 	[%rd62+112], {%fd14, %fd15};
	mov.u64 	%rd63, $str$1;
	cvta.global.u64 	%rd64, %rd63;
	{ // callseq 1, 0
	.param .b64 param0;
	st.param.b64 	[param0], %rd64;
	.param .b64 param1;
	st.param.b64 	[param1], %rd61;
	.param .b32 retval0;
	call.uni (retval0), 
	vprintf, 
	(
	param0, 
	param1
	);
	ld.param.b32 	%r131, [retval0];
	} // callseq 1
$L__BB0_16:
	add.s32 	%r52, %r162, 32;
	setp.lt.u32 	%p9, %r162, 96;
	mov.u32 	%r162, %r52;
	@%p9 bra 	$L__BB0_10;
	mul.f32 	%f64, %f76, %f11;
	fma.rn.f32 	%f85, %f64, %f78, %f85;
	fma.rn.f32 	%f84, %f64, %f79, %f84;
	mul.f32 	%f65, %f77, %f11;
	fma.rn.f32 	%f83, %f65, %f80, %f83;
	fma.rn.f32 	%f82, %f65, %f81, %f82;
	add.s32 	%r151, %r151, 1;
	setp.ne.s32 	%p10, %r151, %r14;
	@%p10 bra 	$L__BB0_5;
$L__BB0_18:
	setp.ge.s32 	%p11, %r12, %r55;
	@%p11 bra 	$L__BB0_20;
	shl.b32 	%r133, %r3, 1;
	and.b32  	%r134, %r133, 6;
	add.s32 	%r135, %r134, %r5;
	mad.lo.s32 	%r136, %r10, %r57, %r135;
	mul.wide.u32 	%rd65, %r136, 2;
	add.s64 	%rd66, %rd4, %rd65;
	// begin inline asm
	{  cvt.rn.bf16.f32 %rs31, %f85;}

	// end inline asm
	st.global.u16 	[%rd66], %rs31;
	add.s32 	%r137, %r136, 1;
	mul.wide.u32 	%rd67, %r137, 2;
	add.s64 	%rd68, %rd4, %rd67;
	// begin inline asm
	{  cvt.rn.bf16.f32 %rs32, %f84;}

	// end inline asm
	st.global.u16 	[%rd68], %rs32;
$L__BB0_20:
	setp.ge.s32 	%p12, %r13, %r55;
	@%p12 bra 	$L__BB0_22;
	shl.b32 	%r138, %r3, 1;
	and.b32  	%r139, %r138, 6;
	mad.lo.s32 	%r140, %r11, %r57, %r139;
	mul.wide.s32 	%rd69, %r140, 2;
	add.s64 	%rd70, %rd4, %rd69;
	// begin inline asm
	{  cvt.rn.bf16.f32 %rs33, %f83;}

	// end inline asm
	st.global.u16 	[%rd70], %rs33;
	// begin inline asm
	{  cvt.rn.bf16.f32 %rs34, %f82;}

	// end inline asm
	st.global.u16 	[%rd70+2], %rs34;
$L__BB0_22:
	or.b32  	%r141, %r4, %r1;
	or.b32  	%r142, %r141, %r3;
	setp.ne.s32 	%p13, %r142, 0;
	@%p13 bra 	$L__BB0_24;
	cvt.f64.f32 	%fd16, %f85;
	cvt.f64.f32 	%fd17, %f84;
	cvt.f64.f32 	%fd18, %f83;
	cvt.f64.f32 	%fd19, %f82;
	add.u64 	%rd71, %SP, 0;
	add.u64 	%rd72, %SPL, 0;
	st.local.v2.u32 	[%rd72], {%r12, %r13};
	st.local.f64 	[%rd72+8], %fd16;
	st.local.v2.f64 	[%rd72+16], {%fd17, %fd18};
	st.local.f64 	[%rd72+32], %fd19;
	mov.u64 	%rd73, $str$2;
	cvta.global.u64 	%rd74, %rd73;
	{ // callseq 2, 0
	.param .b64 param0;
	st.param.b64 	[param0], %rd74;
	.param .b64 param1;
	st.param.b64 	[param1], %rd71;
	.param .b32 retval0;
	call.uni (retval0), 
	vprintf, 
	(
	param0, 
	param1
	);
	ld.param.b32 	%r143, [retval0];
	} // callseq 2
$L__BB0_24:
	ret;

}


// ===== COMPILED SASS (sm_100) =====

	.target	sm_100

	.elftype	@"ET_EXEC"


//--------------------- .note.nv.tkinfo           --------------------------
	.section	.note.nv.tkinfo,"",@"SHT_NOTE"
	.sectionflags	@"SHF_NOTE_NV_TKINFO"
	.tkinfo
        /*0018*/ 	.word	0x00000002
        /*0030*/ 	.string	""
        /*0030*/ 	.string	"ptxas"
        /*0030*/ 	.string	"Cuda compilation tools, release 13.0, V13.0.88"
        /*0030*/ 	.string	"Build cuda_13.0.r13.0/compiler.36424714_0"
        /*0030*/ 	.string	"-arch sm_100 -m 64 "



//--------------------- .note.nv.cuinfo           --------------------------
	.section	.note.nv.cuinfo,"",@"SHT_NOTE"
	.sectionflags	@"SHF_NOTE_NV_CUINFO"
        /*0018*/ 	.short	0x0002
        /*001a*/ 	.short	0x0064
        /*001c*/ 	.short	0x0082
	.zero		2


//--------------------- .nv.info                  --------------------------
	.section	.nv.info,"",@"SHT_CUDA_INFO"
	.align	4


	//----- nvinfo : EIATTR_REGCOUNT
	.align		4
        /*0000*/ 	.byte	0x04, 0x2f
        /*0002*/ 	.short	(.L_4 - .L_3)
	.align		4
.L_3:
        /*0004*/ 	.word	index@(_Z21fused_moe_w8a8_kernelILi16ELi32ELi8EEvPK13__nv_fp8_e4m3PKfS2_S4_P13__nv_bfloat16PKiS8_S8_iiii)
        /*0008*/ 	.word	0x00000033


	//----- nvinfo : EIATTR_FRAME_SIZE
	.align		4
.L_4:
        /*000c*/ 	.byte	0x04, 0x11
        /*000e*/ 	.short	(.L_6 - .L_5)
	.align		4
.L_5:
        /*0010*/ 	.word	index@(_Z21fused_moe_w8a8_kernelILi16ELi32ELi8EEvPK13__nv_fp8_e4m3PKfS2_S4_P13__nv_bfloat16PKiS8_S8_iiii)
        /*0014*/ 	.word	0x00000080


	//----- nvinfo : EIATTR_MIN_STACK_SIZE
	.align		4
.L_6:
        /*0018*/ 	.byte	0x04, 0x12
        /*001a*/ 	.short	(.L_8 - .L_7)
	.align		4
.L_7:
        /*001c*/ 	.word	index@(_Z21fused_moe_w8a8_kernelILi16ELi32ELi8EEvPK13__nv_fp8_e4m3PKfS2_S4_P13__nv_bfloat16PKiS8_S8_iiii)
        /*0020*/ 	.word	0x00000080
.L_8:


//--------------------- .nv.compat                --------------------------
	.section	.nv.compat,"",@"SHT_CUDA_COMPAT_INFO"
	.align	4
        /*0000*/ 	.byte	0x02, 0x09, 0x00, 0x00, 0x02, 0x02, 0x02, 0x00, 0x02, 0x05, 0x05, 0x00, 0x03, 0x07, 0x01, 0x01
        /*0010*/ 	.byte	0x02, 0x03, 0x00, 0x00, 0x02, 0x06, 0x01, 0x00, 0x04, 0x0b, 0x08, 0x00, 0x09, 0x00, 0x00, 0x00
        /*0020*/ 	.byte	0x00, 0x00, 0x00, 0x00


//--------------------- .nv.info._Z21fused_moe_w8a8_kernelILi16ELi32ELi8EEvPK13__nv_fp8_e4m3PKfS2_S4_P13__nv_bfloat16PKiS8_S8_iiii --------------------------
	.section	.nv.info._Z21fused_moe_w8a8_kernelILi16ELi32ELi8EEvPK13__nv_fp8_e4m3PKfS2_S4_P13__nv_bfloat16PKiS8_S8_iiii,"",@"SHT_CUDA_INFO"
	.sectionflags	@""
	.align	4


	//----- nvinfo : EIATTR_CUDA_API_VERSION
	.align		4
        /*0000*/ 	.byte	0x04, 0x37
        /*0002*/ 	.short	(.L_10 - .L_9)
.L_9:
        /*0004*/ 	.word	0x00000082


	//----- nvinfo : EIATTR_KPARAM_INFO
	.align		4
.L_10:
        /*0008*/ 	.byte	0x04, 0x17
        /*000a*/ 	.short	(.L_12 - .L_11)
.L_11:
        /*000c*/ 	.word	0x00000000
        /*0010*/ 	.short	0x000b
        /*0012*/ 	.short	0x004c
        /*0014*/ 	.byte	0x00, 0xf0, 0x11, 0x00


	//----- nvinfo : EIATTR_KPARAM_INFO
	.align		4
.L_12:
        /*0018*/ 	.byte	0x04, 0x17
        /*001a*/ 	.short	(.L_14 - .L_13)
.L_13:
        /*001c*/ 	.word	0x00000000
        /*0020*/ 	.short	0x000a
        /*0022*/ 	.short	0x0048
        /*0024*/ 	.byte	0x00, 0xf0, 0x11, 0x00


	//----- nvinfo : EIATTR_KPARAM_INFO
	.align		4
.L_14:
        /*0028*/ 	.byte	0x04, 0x17
        /*002a*/ 	.short	(.L_16 - .L_15)
.L_15:
        /*002c*/ 	.word	0x00000000
        /*0030*/ 	.short	0x0009
        /*0032*/ 	.short	0x0044
        /*0034*/ 	.byte	0x00, 0xf0, 0x11, 0x00


	//----- nvinfo : EIATTR_KPARAM_INFO
	.align		4
.L_16:
        /*0038*/ 	.byte	0x04, 0x17
        /*003a*/ 	.short	(.L_18 - .L_17)
.L_17:
        /*003c*/ 	.word	0x00000000
        /*0040*/ 	.short	0x0008
        /*0042*/ 	.short	0x0040
        /*0044*/ 	.byte	0x00, 0xf0, 0x11, 0x00


	//----- nvinfo : EIATTR_KPARAM_INFO
	.align		4
.L_18:
        /*0048*/ 	.byte	0x04, 0x17
        /*004a*/ 	.short	(.L_20 - .L_19)
.L_19:
        /*004c*/ 	.word	0x00000000
        /*0050*/ 	.short	0x0007
        /*0052*/ 	.short	0x0038
        /*0054*/ 	.byte	0x00, 0xf5, 0x21, 0x00


	//----- nvinfo : EIATTR_KPARAM_INFO
	.align		4
.L_20:
        /*0058*/ 	.byte	0x04, 0x17
        /*005a*/ 	.short	(.L_22 - .L_21)
.L_21:
        /*005c*/ 	.word	0x00000000
        /*0060*/ 	.short	0x0006
        /*0062*/ 	.short	0x0030
        /*0064*/ 	.byte	0x00, 0xf5, 0x21, 0x00


	//----- nvinfo : EIATTR_KPARAM_INFO
	.align		4
.L_22:
        /*0068*/ 	.byte	0x04, 0x17
        /*006a*/ 	.short	(.L_24 - .L_23)
.L_23:
        /*006c*/ 	.word	0x00000000
        /*0070*/ 	.short	0x0005
        /*0072*/ 	.short	0x0028
        /*0074*/ 	.byte	0x00, 0xf5, 0x21, 0x00


	//----- nvinfo : EIATTR_KPARAM_INFO
	.align		4
.L_24:
        /*0078*/ 	.byte	0x04, 0x17
        /*007a*/ 	.short	(.L_26 - .L_25)
.L_25:
        /*007c*/ 	.word	0x00000000
        /*0080*/ 	.short	0x0004
        /*0082*/ 	.short	0x0020
        /*0084*/ 	.byte	0x00, 0xf5, 0x21, 0x00


	//----- nvinfo : EIATTR_KPARAM_INFO
	.align		4
.L_26:
        /*0088*/ 	.byte	0x04, 0x17
        /*008a*/ 	.short	(.L_28 - .L_27)
.L_27:
        /*008c*/ 	.word	0x00000000
        /*0090*/ 	.short	0x0003
        /*0092*/ 	.short	0x0018
        /*0094*/ 	.byte	0x00, 0xf5, 0x21, 0x00


	//----- nvinfo : EIATTR_KPARAM_INFO
	.align		4
.L_28:
        /*0098*/ 	.byte	0x04, 0x17
        /*009a*/ 	.short	(.L_30 - .L_29)
.L_29:
        /*009c*/ 	.word	0x00000000
        /*00a0*/ 	.short	0x0002
        /*00a2*/ 	.short	0x0010
        /*00a4*/ 	.byte	0x00, 0xf5, 0x21, 0x00


	//----- nvinfo : EIATTR_KPARAM_INFO
	.align		4
.L_30:
        /*00a8*/ 	.byte	0x04, 0x17
        /*00aa*/ 	.short	(.L_32 - .L_31)
.L_31:
        /*00ac*/ 	.word	0x00000000
        /*00b0*/ 	.short	0x0001
        /*00b2*/ 	.short	0x0008
        /*00b4*/ 	.byte	0x00, 0xf5, 0x21, 0x00


	//----- nvinfo : EIATTR_KPARAM_INFO
	.align		4
.L_32:
        /*00b8*/ 	.byte	0x04, 0x17
        /*00ba*/ 	.short	(.L_34 - .L_33)
.L_33:
        /*00bc*/ 	.word	0x00000000
        /*00c0*/ 	.short	0x0000
        /*00c2*/ 	.short	0x0000
        /*00c4*/ 	.byte	0x00, 0xf5, 0x21, 0x00


	//----- nvinfo : EIATTR_SPARSE_MMA_MASK
	.align		4
.L_34:
        /*00c8*/ 	.byte	0x03, 0x50
        /*00ca*/ 	.short	0x0000


	//----- nvinfo : EIATTR_MAXREG_COUNT
	.align		4
        /*00cc*/ 	.byte	0x03, 0x1b
        /*00ce*/ 	.short	0x00ff


	//----- nvinfo : EIATTR_EXTERNS
	.align		4
        /*00d0*/ 	.byte	0x04, 0x0f
        /*00d2*/ 	.short	(.L_36 - .L_35)


	//   ....[0]....
	.align		4
.L_35:
        /*00d4*/ 	.word	index@(vprintf)


	//----- nvinfo : EIATTR_MERCURY_ISA_VERSION
	.align		4
.L_36:
        /*00d8*/ 	.byte	0x03, 0x5f
        /*00da*/ 	.short	0x0101


	//----- nvinfo : EIATTR_VRC_CTA_INIT_COUNT
	.align		4
        /*00dc*/ 	.byte	0x02, 0x4a
	.zero		1
	.zero		1


	//----- nvinfo : EIATTR_SYSCALL_OFFSETS
	.align		4
        /*00e0*/ 	.byte	0x04, 0x46
        /*00e2*/ 	.short	(.L_38 - .L_37)


	//   ....[0]....
.L_37:
        /*00e4*/ 	.word	0x00000240


	//   ....[1]....
        /*00e8*/ 	.word	0x000011f0


	//   ....[2]....
        /*00ec*/ 	.word	0x00001650


	//----- nvinfo : EIATTR_EXIT_INSTR_OFFSETS
	.align		4
.L_38:
        /*00f0*/ 	.byte	0x04, 0x1c
        /*00f2*/ 	.short	(.L_40 - .L_39)


	//   ....[0]....
.L_39:
        /*00f4*/ 	.word	0x000000a0


	//   ....[1]....
        /*00f8*/ 	.word	0x00001530


	//   ....[2]....
        /*00fc*/ 	.word	0x00001660


	//----- nvinfo : EIATTR_CRS_STACK_SIZE
	.align		4
.L_40:
        /*0100*/ 	.byte	0x04, 0x1e
        /*0102*/ 	.short	(.L_42 - .L_41)
.L_41:
        /*0104*/ 	.word	0x00000000


	//----- nvinfo : EIATTR_CBANK_PARAM_SIZE
	.align		4
.L_42:
        /*0108*/ 	.byte	0x03, 0x19
        /*010a*/ 	.short	0x0050


	//----- nvinfo : EIATTR_PARAM_CBANK
	.align		4
        /*010c*/ 	.byte	0x04, 0x0a
        /*010e*/ 	.short	(.L_44 - .L_43)
	.align		4
.L_43:
        /*0110*/ 	.word	index@(.nv.constant0._Z21fused_moe_w8a8_kernelILi16ELi32ELi8EEvPK13__nv_fp8_e4m3PKfS2_S4_P13__nv_bfloat16PKiS8_S8_iiii)
        /*0114*/ 	.short	0x0380
        /*0116*/ 	.short	0x0050


	//----- nvinfo : EIATTR_SW_WAR
	.align		4
.L_44:
        /*0118*/ 	.byte	0x04, 0x36
        /*011a*/ 	.short	(.L_46 - .L_45)
.L_45:
        /*011c*/ 	.word	0x00000008
.L_46:


//--------------------- .nv.callgraph             --------------------------
	.section	.nv.callgraph,"",@"SHT_CUDA_CALLGRAPH"
	.align	4
	.sectionentsize	8
	.align		4
        /*0000*/ 	.word	0x00000000
	.align		4
        /*0004*/ 	.word	0xffffffff
	.align		4
        /*0008*/ 	.word	index@(_Z21fused_moe_w8a8_kernelILi16ELi32ELi8EEvPK13__nv_fp8_e4m3PKfS2_S4_P13__nv_bfloat16PKiS8_S8_iiii)
	.align		4
        /*000c*/ 	.word	index@(vprintf)
	.align		4
        /*0010*/ 	.word	0x00000000
	.align		4
        /*0014*/ 	.word	0xfffffffe
	.align		4
        /*0018*/ 	.word	0x00000000
	.align		4
        /*001c*/ 	.word	0xfffffffd
	.align		4
        /*0020*/ 	.word	0x00000000
	.align		4
        /*0024*/ 	.word	0xfffffffc


//--------------------- .nv.constant4             --------------------------
	.section	.nv.constant4,"a",@progbits
	.align	8
	.align		8
.nv.constant4:
        /*0000*/ 	.dword	vprintf
	.align		8
        /*0008*/ 	.dword	$str
	.align		8
        /*0010*/ 	.dword	$str$1
	.align		8
        /*0018*/ 	.dword	$str$2


//--------------------- .text._Z21fused_moe_w8a8_kernelILi16ELi32ELi8EEvPK13__nv_fp8_e4m3PKfS2_S4_P13__nv_bfloat16PKiS8_S8_iiii --------------------------
	.section	.text._Z21fused_moe_w8a8_kernelILi16ELi32ELi8EEvPK13__nv_fp8_e4m3PKfS2_S4_P13__nv_bfloat16PKiS8_S8_iiii,"ax",@progbits
	.align	128
        .global         _Z21fused_moe_w8a8_kernelILi16ELi32ELi8EEvPK13__nv_fp8_e4m3PKfS2_S4_P13__nv_bfloat16PKiS8_S8_iiii
        .type           _Z21fused_moe_w8a8_kernelILi16ELi32ELi8EEvPK13__nv_fp8_e4m3PKfS2_S4_P13__nv_bfloat16PKiS8_S8_iiii,@function
        .size           _Z21fused_moe_w8a8_kernelILi16ELi32ELi8EEvPK13__nv_fp8_e4m3PKfS2_S4_P13__nv_bfloat16PKiS8_S8_iiii,(.L_x_12 - _Z21fused_moe_w8a8_kernelILi16ELi32ELi8EEvPK13__nv_fp8_e4m3PKfS2_S4_P13__nv_bfloat16PKiS8_S8_iiii)
        .other          _Z21fused_moe_w8a8_kernelILi16ELi32ELi8EEvPK13__nv_fp8_e4m3PKfS2_S4_P13__nv_bfloat16PKiS8_S8_iiii,@"STO_CUDA_ENTRY STV_DEFAULT"
_Z21fused_moe_w8a8_kernelILi16ELi32ELi8EEvPK13__nv_fp8_e4m3PKfS2_S4_P13__nv_bfloat16PKiS8_S8_iiii:
.text._Z21fused_moe_w8a8_kernelILi16ELi32ELi8EEvPK13__nv_fp8_e4m3PKfS2_S4_P13__nv_bfloat16PKiS8_S8_iiii:
[----:B------:R-:W0:Y:S08]  /*0000*/  LDC R1, c[0x0][0x37c] ;  /* 0x0000df00ff017b82 */ /* 0x000e300000000800 */
[----:B------:R-:W1:Y:S01]  /*0010*/  LDC.64 R4, c[0x0][0x3b8] ;  /* 0x0000ee00ff047b82 */ /* 0x000e620000000a00 */
[----:B------:R-:W1:Y:S01]  /*0020*/  LDCU.64 UR36, c[0x0][0x358] ;  /* 0x00006b00ff2477ac */ /* 0x000e620008000a00 */
[----:B0-----:R-:W-:Y:S01]  /*0030*/  VIADD R1, R1, 0xffffff80 ;  /* 0xffffff8001017836 */ /* 0x001fe20000000000 */
[----:B-1----:R-:W2:Y:S01]  /*0040*/  LDG.E.CONSTANT R0, desc[UR36][R4.64] ;  /* 0x0000002404007981 */ /* 0x002ea2000c1e9900 */
[----:B------:R-:W0:Y:S01]  /*0050*/  LDCU UR4, c[0x0][0x2f8] ;  /* 0x00005f00ff0477ac */ /* 0x000e220008000800 */
[----:B------:R-:W1:Y:S02]  /*0060*/  S2R R16, SR_CTAID.Y ;  /* 0x0000000000107919 */ /* 0x000e640000002600 */
[----:B0-----:R-:W-:Y:S01]  /*0070*/  IADD3 R2, P1, PT, R1, UR4, RZ ;  /* 0x0000000401027c10 */ /* 0x001fe2000ff3e0ff */
[----:B-1----:R-:W-:-:S05]  /*0080*/  IMAD.SHL.U32 R22, R16, 0x10, RZ ;  /* 0x0000001010167824 */ /* 0x002fca00078e00ff */
[----:B--2---:R-:W-:-:S13]  /*0090*/  ISETP.GE.U32.AND P0, PT, R22, R0, PT ;  /* 0x000000001600720c */ /* 0x004fda0003f06070 */
[----:B------:R-:W-:Y:S05]  /*00a0*/  @P0 EXIT ;  /* 0x000000000000094d */ /* 0x000fea0003800000 */
[----:B------:R-:W0:Y:S01]  /*00b0*/  LDC.64 R4, c[0x0][0x3b0] ;  /* 0x0000ec00ff047b82 */ /* 0x000e220000000a00 */
[----:B------:R-:W1:Y:S07]  /*00c0*/  S2R R18, SR_TID.X ;  /* 0x0000000000127919 */ /* 0x000e6e0000002100 */
[----:B------:R-:W2:Y:S01]  /*00d0*/  S2UR UR38, SR_CTAID.X ;  /* 0x00000000002679c3 */ /* 0x000ea20000002500 */
[----:B------:R-:W3:Y:S01]  /*00e0*/  LDCU UR5, c[0x0][0x2fc] ;  /* 0x00005f80ff0577ac */ /* 0x000ee20008000800 */
[----:B------:R-:W4:Y:S01]  /*00f0*/  LDCU UR39, c[0x0][0x3cc] ;  /* 0x00007980ff2777ac */ /* 0x000f220008000800 */
[----:B------:R-:W0:Y:S02]  /*0100*/  LDCU UR40, c[0x0][0x3c4] ;  /* 0x00007880ff2877ac */ /* 0x000e240008000800 */
[----:B0-----:R-:W-:-:S05]  /*0110*/  IMAD.WIDE.U32 R4, R16, 0x4, R4 ;  /* 0x0000000410047825 */ /* 0x001fca00078e0004 */
[----:B------:R-:W5:Y:S01]  /*0120*/  LDG.E.CONSTANT R17, desc[UR36][R4.64] ;  /* 0x0000002404117981 */ /* 0x000f62000c1e9900 */
[----:B---3--:R-:W-:Y:S01]  /*0130*/  IMAD.X R24, RZ, RZ, UR5, P1 ;  /* 0x00000005ff187e24 */ /* 0x008fe200088e06ff */
[----:B--2---:R-:W-:Y:S01]  /*0140*/  USHF.L.U32 UR4, UR38, 0x3, URZ ;  /* 0x0000000326047899 */ /* 0x004fe200080006ff */
[----:B-1----:R-:W-:-:S04]  /*0150*/  SHF.R.U32.HI R3, RZ, 0x2, R18 ;  /* 0x00000002ff037819 */ /* 0x002fc80000011612 */
[----:B------:R-:W-:-:S04]  /*0160*/  LOP3.LUT R19, R3, 0x7, RZ, 0xc0, !PT ;  /* 0x0000000703137812 */ /* 0x000fc800078ec0ff */
[----:B------:R-:W-:Y:S02]  /*0170*/  LOP3.LUT R31, R19, UR4, RZ, 0xfc, !PT ;  /* 0x00000004131f7c12 */ /* 0x000fe4000f8efcff */
[----:B-----5:R-:W-:-:S13]  /*0180*/  ISETP.GE.U32.AND P0, PT, R17, 0x101, PT ;  /* 0x000001011100780c */ /* 0x020fda0003f06070 */
[----:B----4-:R-:W-:Y:S05]  /*0190*/  @!P0 BRA `(.L_x_0) ;  /* 0x00000000002c8947 */ /* 0x010fea0003800000 */
[----:B------:R-:W-:Y:S01]  /*01a0*/  MOV R3, 0x0 ;  /* 0x0000000000037802 */ /* 0x000fe20000000f00 */
[----:B------:R0:W-:Y:S01]  /*01b0*/  STL [R1+0x8], R0 ;  /* 0x0000080001007387 */ /* 0x0001e20000100800 */
[----:B------:R-:W1:Y:S01]  /*01c0*/  LDCU.64 UR4, c[0x4][0x8] ;  /* 0x01000100ff0477ac */ /* 0x000e620008000a00 */
[----:B------:R-:W-:Y:S01]  /*01d0*/  IMAD.MOV.U32 R6, RZ, RZ, R2 ;  /* 0x000000ffff067224 */ /* 0x000fe200078e0002 */
[----:B------:R0:W2:Y:S01]  /*01e0*/  LDC.64 R8, c[0x4][R3] ;  /* 0x0100000003087b82 */ /* 0x0000a20000000a00 */
[----:B------:R0:W-:Y:S01]  /*01f0*/  STL.64 [R1], R16 ;  /* 0x0000001001007387 */ /* 0x0001e20000100a00 */
[----:B------:R-:W-:Y:S02]  /*0200*/  IMAD.MOV.U32 R7, RZ, RZ, R24 ;  /* 0x000000ffff077224 */ /* 0x000fe400078e0018 */
[----:B-1----:R-:W-:Y:S02]  /*0210*/  IMAD.U32 R4, RZ, RZ, UR4 ;  /* 0x00000004ff047e24 */ /* 0x002fe4000f8e00ff */
[----:B0-----:R-:W-:-:S07]  /*0220*/  IMAD.U32 R5, RZ, RZ, UR5 ;  /* 0x00000005ff057e24 */ /* 0x001fce000f8e00ff */
[----:B------:R-:W-:-:S07]  /*0230*/  LEPC R20, `(.L_x_0) ;  /* 0x000000001014794e */ /* 0x000fce0000000000 */
[----:B--2---:R-:W-:Y:S05]  /*0240*/  CALL.ABS.NOINC R8 ;  /* 0x0000000008007343 */ /* 0x004fea0003c00000 */
.L_x_0:
[----:B------:R-:W0:Y:S01]  /*0250*/  LDC.64 R4, c[0x0][0x3a8] ;  /* 0x0000ea00ff047b82 */ /* 0x000e220000000a00 */
[----:B------:R-:W-:Y:S01]  /*0260*/  IMAD.IADD R19, R19, 0x1, R22 ;  /* 0x0000000113137824 */ /* 0x000fe200078e0216 */
[----:B------:R-:W1:Y:S03]  /*0270*/  LDCU UR4, c[0x0][0x3c8] ;  /* 0x00007900ff0477ac */ /* 0x000e660008000800 */
[----:B0-----:R-:W-:-:S03]  /*0280*/  IMAD.WIDE.U32 R4, R19, 0x4, R4 ;  /* 0x0000000413047825 */ /* 0x001fc600078e0004 */
[----:B------:R-:W0:Y:S02]  /*0290*/  LDC R19, c[0x0][0x3c0] ;  /* 0x0000f000ff137b82 */ /* 0x000e240000000800 */
[----:B------:R-:W2:Y:S04]  /*02a0*/  LDG.E.CONSTANT R30, desc[UR36][R4.64] ;  /* 0x00000024041e7981 */ /* 0x000ea8000c1e9900 */
[----:B------:R2:W3:Y:S01]  /*02b0*/  LDG.E.CONSTANT R29, desc[UR36][R4.64+0x20] ;  /* 0x00002024041d7981 */ /* 0x0004e2000c1e9900 */
[----:B-1----:R-:W-:Y:S01]  /*02c0*/  UISETP.GE.AND UP0, UPT, UR4, 0x80, UPT ;  /* 0x000000800400788c */ /* 0x002fe2000bf06270 */
[----:B------:R-:W-:Y:S01]  /*02d0*/  IMAD.MOV.U32 R28, RZ, RZ, RZ ;  /* 0x000000ffff1c7224 */ /* 0x000fe200078e00ff */
[----:B------:R-:W-:Y:S01]  /*02e0*/  CS2R R26, SRZ ;  /* 0x00000000001a7805 */ /* 0x000fe2000001ff00 */
[----:B------:R-:W-:Y:S01]  /*02f0*/  IMAD.MOV.U32 R25, RZ, RZ, RZ ;  /* 0x000000ffff197224 */ /* 0x000fe200078e00ff */
[----:B0-----:R-:W-:-:S04]  /*0300*/  IABS R8, R19 ;  /* 0x0000001300087213 */ /* 0x001fc80000000000 */
[----:B------:R-:W0:Y:S08]  /*0310*/  I2F.RP R0, R8 ;  /* 0x0000000800007306 */ /* 0x000e300000209400 */
[----:B0-----:R-:W0:Y:S02]  /*0320*/  MUFU.RCP R0, R0 ;  /* 0x0000000000007308 */ /* 0x001e240000001000 */
[----:B0-----:R-:W-:-:S06]  /*0330*/  VIADD R6, R0, 0xffffffe ;  /* 0x0ffffffe00067836 */ /* 0x001fcc0000000000 */
[----:B------:R0:W1:Y:S02]  /*0340*/  F2I.FTZ.U32.TRUNC.NTZ R7, R6 ;  /* 0x0000000600077305 */ /* 0x000064000021f000 */
[----:B0-----:R-:W-:Y:S02]  /*0350*/  IMAD.MOV.U32 R6, RZ, RZ, RZ ;  /* 0x000000ffff067224 */ /* 0x001fe400078e00ff */
[----:B-1----:R-:W-:-:S04]  /*0360*/  IMAD.MOV R3, RZ, RZ, -R7 ;  /* 0x000000ffff037224 */ /* 0x002fc800078e0a07 */
[----:B------:R-:W-:-:S04]  /*0370*/  IMAD R3, R3, R8, RZ ;  /* 0x0000000803037224 */ /* 0x000fc800078e02ff */
[----:B------:R-:W-:Y:S01]  /*0380*/  IMAD.HI.U32 R7, R7, R3, R6 ;  /* 0x0000000307077227 */ /* 0x000fe200078e0006 */
[----:B--2---:R-:W-:-:S04]  /*0390*/  IABS R4, R30 ;  /* 0x0000001e00047213 */ /* 0x004fc80000000000 */
[----:B------:R-:W-:Y:S02]  /*03a0*/  MOV R3, R4 ;  /* 0x0000000400037202 */ /* 0x000fe40000000f00 */
[----:B---3--:R-:W-:-:S03]  /*03b0*/  IABS R5, R29 ;  /* 0x0000001d00057213 */ /* 0x008fc60000000000 */
[----:B------:R-:W-:-:S04]  /*03c0*/  IMAD.HI.U32 R0, R7, R3, RZ ;  /* 0x0000000307007227 */ /* 0x000fc800078e00ff */
[----:B------:R-:W-:-:S04]  /*03d0*/  IMAD.HI.U32 R7, R7, R5, RZ ;  /* 0x0000000507077227 */ /* 0x000fc800078e00ff */
[----:B------:R-:W-:Y:S02]  /*03e0*/  IMAD.MOV R4, RZ, RZ, -R0 ;  /* 0x000000ffff047224 */ /* 0x000fe400078e0a00 */
[----:B------:R-:W-:Y:S02]  /*03f0*/  IMAD.MOV R6, RZ, RZ, -R7 ;  /* 0x000000ffff067224 */ /* 0x000fe400078e0a07 */
[C---:B------:R-:W-:Y:S02]  /*0400*/  IMAD R3, R8.reuse, R4, R3 ;  /* 0x0000000408037224 */ /* 0x040fe400078e0203 */
[----:B------:R-:W-:-:S03]  /*0410*/  IMAD R4, R8, R6, R5 ;  /* 0x0000000608047224 */ /* 0x000fc600078e0205 */
[C---:B------:R-:W-:Y:S02]  /*0420*/  ISETP.GT.U32.AND P2, PT, R8.reuse, R3, PT ;  /* 0x000000030800720c */ /* 0x040fe40003f44070 */
[----:B------:R-:W-:-:S11]  /*0430*/  ISETP.GT.U32.AND P4, PT, R8, R4, PT ;  /* 0x000000040800720c */ /* 0x000fd60003f84070 */
[--C-:B------:R-:W-:Y:S02]  /*0440*/  @!P2 IMAD.IADD R3, R3, 0x1, -R8.reuse ;  /* 0x000000010303a824 */ /* 0x100fe400078e0a08 */
[----:B------:R-:W-:Y:S02]  /*0450*/  @!P4 IMAD.IADD R4, R4, 0x1, -R8 ;  /* 0x000000010404c824 */ /* 0x000fe400078e0a08 */
[----:B------:R-:W-:Y:S01]  /*0460*/  @!P2 VIADD R0, R0, 0x1 ;  /* 0x000000010000a836 */ /* 0x000fe20000000000 */
[-C--:B------:R-:W-:Y:S01]  /*0470*/  ISETP.GE.U32.AND P0, PT, R3, R8.reuse, PT ;  /* 0x000000080300720c */ /* 0x080fe20003f06070 */
[----:B------:R-:W-:Y:S01]  /*0480*/  @!P4 VIADD R7, R7, 0x1 ;  /* 0x000000010707c836 */ /* 0x000fe20000000000 */
[-C--:B------:R-:W-:Y:S02]  /*0490*/  LOP3.LUT R3, R30, R19.reuse, RZ, 0x3c, !PT ;  /* 0x000000131e037212 */ /* 0x080fe400078e3cff */
[----:B------:R-:W-:Y:S02]  /*04a0*/  ISETP.GE.U32.AND P1, PT, R4, R8, PT ;  /* 0x000000080400720c */ /* 0x000fe40003f26070 */
[----:B------:R-:W-:-:S02]  /*04b0*/  LOP3.LUT R4, R29, R19, RZ, 0x3c, !PT ;  /* 0x000000131d047212 */ /* 0x000fc400078e3cff */
[----:B------:R-:W-:Y:S02]  /*04c0*/  ISETP.GE.AND P3, PT, R3, RZ, PT ;  /* 0x000000ff0300720c */ /* 0x000fe40003f66270 */
[----:B------:R-:W-:-:S03]  /*04d0*/  ISETP.GE.AND P5, PT, R4, RZ, PT ;  /* 0x000000ff0400720c */ /* 0x000fc60003fa6270 */
[----:B------:R-:W-:Y:S01]  /*04e0*/  @P0 VIADD R0, R0, 0x1 ;  /* 0x0000000100000836 */ /* 0x000fe20000000000 */
[----:B------:R-:W-:Y:S02]  /*04f0*/  ISETP.NE.AND P0, PT, R19, RZ, PT ;  /* 0x000000ff1300720c */ /* 0x000fe40003f05270 */
[----:B------:R-:W-:Y:S01]  /*0500*/  LOP3.LUT R19, RZ, R19, RZ, 0x33, !PT ;  /* 0x00000013ff137212 */ /* 0x000fe200078e33ff */
[----:B------:R-:W-:-:S04]  /*0510*/  @P1 VIADD R7, R7, 0x1 ;  /* 0x0000000107071836 */ /* 0x000fc80000000000 */
[----:B------:R-:W-:Y:S02]  /*0520*/  @!P3 IMAD.MOV R0, RZ, RZ, -R0 ;  /* 0x000000ffff00b224 */ /* 0x000fe400078e0a00 */
[----:B------:R-:W-:-:S03]  /*0530*/  @!P5 IADD3 R7, PT, PT, -R7, RZ, RZ ;  /* 0x000000ff0707d210 */ /* 0x000fc60007ffe1ff */
[C---:B------:R-:W-:Y:S02]  /*0540*/  SEL R23, R19.reuse, R0, !P0 ;  /* 0x0000000013177207 */ /* 0x040fe40004000000 */
[----:B------:R-:W-:Y:S01]  /*0550*/  SEL R19, R19, R7, !P0 ;  /* 0x0000000713137207 */ /* 0x000fe20004000000 */
[----:B------:R-:W-:Y:S06]  /*0560*/  BRA.U !UP0, `(.L_x_1) ;  /* 0x0000000d08687547 */ /* 0x000fec000b800000 */
[----:B------:R-:W0:Y:S01]  /*0570*/  LDC R36, c[0x0][0x3cc] ;  /* 0x0000f300ff247b82 */ /* 0x000e220000000800 */
[----:B------:R-:W1:Y:S01]  /*0580*/  LDCU.64 UR6, c[0x0][0x390] ;  /* 0x00007200ff0677ac */ /* 0x000e620008000a00 */
[----:B------:R-:W-:Y:S01]  /*0590*/  IMAD R33, R23, UR4, RZ ;  /* 0x0000000417217c24 */ /* 0x000fe2000f8e02ff */
[----:B------:R-:W-:Y:S01]  /*05a0*/  CS2R R26, SRZ ;  /* 0x00000000001a7805 */ /* 0x000fe2000001ff00 */
[----:B------:R-:W-:Y:S02]  /*05b0*/  IMAD R32, R19, UR4, RZ ;  /* 0x0000000413207c24 */ /* 0x000fe4000f8e02ff */
[----:B------:R-:W-:Y:S02]  /*05c0*/  IMAD.MOV.U32 R47, RZ, RZ, RZ ;  /* 0x000000ffff2f7224 */ /* 0x000fe400078e00ff */
[----:B------:R-:W-:Y:S02]  /*05d0*/  IMAD.MOV.U32 R25, RZ, RZ, RZ ;  /* 0x000000ffff197224 */ /* 0x000fe400078e00ff */
[----:B------:R-:W-:-:S02]  /*05e0*/  IMAD.MOV.U32 R28, RZ, RZ, RZ ;  /* 0x000000ffff1c7224 */ /* 0x000fc400078e00ff */
[----:B0-----:R-:W-:Y:S01]  /*05f0*/  IMAD R0, R36, UR4, RZ ;  /* 0x0000000424007c24 */ /* 0x001fe2000f8e02ff */
[----:B------:R-:W-:-:S03]  /*0600*/  SHF.R.S32.HI R36, RZ, 0x1f, R36 ;  /* 0x0000001fff247819 */ /* 0x000fc60000011424 */
[----:B------:R-:W-:-:S05]  /*0610*/  IMAD R0, R17, R0, RZ ;  /* 0x0000000011007224 */ /* 0x000fca00078e02ff */
[----:B-1----:R-:W-:-:S04]  /*0620*/  IADD3 R35, P0, PT, R0, UR6, RZ ;  /* 0x0000000600237c10 */ /* 0x002fc8000ff1e0ff */
[----:B------:R-:W-:-:S09]  /*0630*/  LEA.HI.X.SX32 R34, R0, UR7, 0x1, P0 ;  /* 0x0000000700227c11 */ /* 0x000fd200080f0eff */
.L_x_5:
[----:B------:R-:W0:Y:S01]  /*0640*/  LDCU UR5, c[0x0][0x3c4] ;  /* 0x00007880ff0577ac */ /* 0x000e220008000800 */
[----:B------:R-:W1:Y:S01]  /*0650*/  LDC.64 R8, c[0x0][0x398] ;  /* 0x0000e600ff087b82 */ /* 0x000e620000000a00 */
[----:B------:R-:W-:Y:S01]  /*0660*/  SHF.R.S32.HI R10, RZ, 0x1f, R23 ;  /* 0x0000001fff0a7819 */ /* 0x000fe20000011417 */
[----:B------:R-:W2:Y:S01]  /*0670*/  LDCU UR4, c[0x0][0x3c8] ;  /* 0x00007900ff0477ac */ /* 0x000ea20008000800 */
[----:B------:R-:W-:Y:S02]  /*0680*/  SHF.R.S32.HI R12, RZ, 0x1f, R19 ;  /* 0x0000001fff0c7819 */ /* 0x000fe40000011413 */
[----:B------:R-:W-:Y:S01]  /*0690*/  SHF.R.S32.HI R0, RZ, 0x1f, R31 ;  /* 0x0000001fff007819 */ /* 0x000fe2000001141f */
[----:B------:R-:W3:Y:S01]  /*06a0*/  LDCU UR6, c[0x0][0x3cc] ;  /* 0x00007980ff0677ac */ /* 0x000ee20008000800 */
[----:B------:R-:W-:Y:S02]  /*06b0*/  LEA.HI R10, R10, R23, RZ, 0x7 ;  /* 0x000000170a0a7211 */ /* 0x000fe400078f38ff */
[----:B------:R-:W-:-:S02]  /*06c0*/  LEA.HI R12, R12, R19, RZ, 0x7 ;  /* 0x000000130c0c7211 */ /* 0x000fc400078f38ff */
[----:B------:R-:W-:Y:S02]  /*06d0*/  LEA.HI R0, R0, R31, RZ, 0x7 ;  /* 0x0000001f00007211 */ /* 0x000fe400078f38ff */
[----:B------:R-:W-:Y:S02]  /*06e0*/  SHF.R.S32.HI R10, RZ, 0x7, R10 ;  /* 0x00000007ff0a7819 */ /* 0x000fe4000001140a */
[----:B------:R-:W-:Y:S02]  /*06f0*/  SHF.R.S32.HI R12, RZ, 0x7, R12 ;  /* 0x00000007ff0c7819 */ /* 0x000fe4000001140c */
[----:B0-----:R-:W-:Y:S02]  /*0700*/  ISETP.GE.AND P0, PT, R23, UR5, PT ;  /* 0x0000000517007c0c */ /* 0x001fe4000bf06270 */
[----:B------:R-:W-:Y:S01]  /*0710*/  ISETP.GE.AND P1, PT, R19, UR5, PT ;  /* 0x0000000513007c0c */ /* 0x000fe2000bf26270 */
[----:B--2---:R-:W-:Y:S01]  /*0720*/  USHF.R.S32.HI UR5, URZ, 0x1f, UR4 ;  /* 0x0000001fff057899 */ /* 0x004fe20008011404 */
[----:B------:R-:W-:Y:S01]  /*0730*/  SHF.R.S32.HI R0, RZ, 0x7, R0 ;  /* 0x00000007ff007819 */ /* 0x000fe20000011400 */
[----:B---3--:R-:W-:-:S02]  /*0740*/  USHF.R.S32.HI UR7, URZ, 0x1f, UR6 ;  /* 0x0000001fff077899 */ /* 0x008fc40008011406 */
[----:B------:R-:W-:Y:S02]  /*0750*/  ULEA.HI UR5, UR5, UR4, URZ, 0x7 ;  /* 0x0000000405057291 */ /* 0x000fe4000f8f38ff */
[----:B------:R-:W-:-:S04]  /*0760*/  ULEA.HI UR7, UR7, UR6, URZ, 0x7 ;  /* 0x0000000607077291 */ /* 0x000fc8000f8f38ff */
[----:B------:R-:W0:Y:S01]  /*0770*/  @!P0 LDC.64 R6, c[0x0][0x388] ;  /* 0x0000e200ff068b82 */ /* 0x000e220000000a00 */
[----:B------:R-:W-:Y:S02]  /*0780*/  USHF.R.S32.HI UR5, URZ, 0x7, UR5 ;  /* 0x00000007ff057899 */ /* 0x000fe40008011405 */
[----:B------:R-:W-:-:S04]  /*0790*/  USHF.R.S32.HI UR7, URZ, 0x7, UR7 ;  /* 0x00000007ff077899 */ /* 0x000fc80008011407 */
[----:B------:R-:W-:Y:S01]  /*07a0*/  IMAD R10, R10, UR5, RZ ;  /* 0x000000050a0a7c24 */ /* 0x000fe2000f8e02ff */
[----:B------:R-:W2:Y:S01]  /*07b0*/  @!P1 LDC.64 R4, c[0x0][0x388] ;  /* 0x0000e200ff049b82 */ /* 0x000ea20000000a00 */
[----:B------:R-:W-:Y:S02]  /*07c0*/  IMAD R12, R12, UR5, RZ ;  /* 0x000000050c0c7c24 */ /* 0x000fe4000f8e02ff */
[----:B------:R-:W-:Y:S02]  /*07d0*/  IMAD R13, R47, UR7, R0 ;  /* 0x000000072f0d7c24 */ /* 0x000fe4000f8e0200 */
[--C-:B------:R-:W-:Y:S02]  /*07e0*/  @!P0 IMAD.IADD R3, R10, 0x1, R47.reuse ;  /* 0x000000010a038824 */ /* 0x100fe400078e022f */
[----:B------:R-:W-:Y:S02]  /*07f0*/  @!P1 IMAD.IADD R11, R12, 0x1, R47 ;  /* 0x000000010c0b9824 */ /* 0x000fe400078e022f */
[----:B-1----:R-:W-:-:S05]  /*0800*/  IMAD.WIDE R8, R13, 0x4, R8 ;  /* 0x000000040d087825 */ /* 0x002fca00078e0208 */
[----:B------:R1:W5:Y:S01]  /*0810*/  LDG.E.CONSTANT R17, desc[UR36][R8.64] ;  /* 0x0000002408117981 */ /* 0x000362000c1e9900 */
[----:B0-----:R-:W-:-:S05]  /*0820*/  @!P0 IMAD.WIDE R6, R3, 0x4, R6 ;  /* 0x0000000403068825 */ /* 0x001fca00078e0206 */
[----:B------:R1:W5:Y:S01]  /*0830*/  @!P0 LDG.E.CONSTANT R46, desc[UR36][R6.64] ;  /* 0x00000024062e8981 */ /* 0x000362000c1e9900 */
[----:B--2---:R-:W-:-:S05]  /*0840*/  @!P1 IMAD.WIDE R4, R11, 0x4, R4 ;  /* 0x000000040b049825 */ /* 0x004fca00078e0204 */
[----:B------:R1:W5:Y:S01]  /*0850*/  @!P1 LDG.E.CONSTANT R45, desc[UR36][R4.64] ;  /* 0x00000024042d9981 */ /* 0x000362000c1e9900 */
[----:B------:R-:W-:Y:S01]  /*0860*/  IMAD.MOV.U32 R44, RZ, RZ, RZ ;  /* 0x000000ffff2c7224 */ /* 0x000fe200078e00ff */
[----:B------:R-:W-:Y:S01]  /*0870*/  CS2R R42, SRZ ;  /* 0x00000000002a7805 */ /* 0x000fe2000001ff00 */
[----:B------:R-:W-:Y:S01]  /*0880*/  IMAD.MOV.U32 R41, RZ, RZ, RZ ;  /* 0x000000ffff297224 */ /* 0x000fe200078e00ff */
[----:B------:R-:W-:-:S07]  /*0890*/  MOV R22, RZ ;  /* 0x000000ff00167202 */ /* 0x000fce0000000f00 */
.L_x_4:
[----:B------:R-:W-:Y:S02]  /*08a0*/  ISETP.GE.AND P1, PT, R23, UR40, PT ;  /* 0x0000002817007c0c */ /* 0x000fe4000bf26270 */
[----:B------:R-:W-:Y:S02]  /*08b0*/  ISETP.GE.AND P0, PT, R19, UR40, PT ;  /* 0x0000002813007c0c */ /* 0x000fe4000bf06270 */
[----:B------:R-:W-:Y:S02]  /*08c0*/  LOP3.LUT R3, R18, 0x3, RZ, 0xc0, !PT ;  /* 0x0000000312037812 */ /* 0x000fe400078ec0ff */
[----:B------:R-:W-:-:S03]  /*08d0*/  SHF.R.S32.HI R12, RZ, 0x1f, R33 ;  /* 0x0000001fff0c7819 */ /* 0x000fc60000011421 */
[----:B-1----:R-:W-:-:S04]  /*08e0*/  IMAD R9, R47, 0x80, R3 ;  /* 0x000000802f097824 */ /* 0x002fc800078e0203 */
[----:B------:R-:W0:Y:S01]  /*08f0*/  @!P1 LDC.64 R4, c[0x0][0x380] ;  /* 0x0000e000ff049b82 */ /* 0x000e220000000a00 */
[C---:B------:R-:W-:Y:S02]  /*0900*/  @!P1 IMAD.SHL.U32 R0, R47.reuse, 0x80, RZ ;  /* 0x000000802f009824 */ /* 0x040fe400078e00ff */
[----:B------:R-:W-:-:S03]  /*0910*/  @!P0 IMAD.SHL.U32 R13, R47, 0x80, RZ ;  /* 0x000000802f0d8824 */ /* 0x000fc600078e00ff */
[----:B------:R-:W-:Y:S01]  /*0920*/  @!P1 IADD3 R11, P5, P6, R22, R0, R33 ;  /* 0x00000000160b9210 */ /* 0x000fe20007ebe021 */
[----:B------:R-:W-:Y:S01]  /*0930*/  IMAD.IADD R0, R9, 0x1, R22 ;  /* 0x0000000109007824 */ /* 0x000fe200078e0216 */
[----:B------:R-:W1:Y:S02]  /*0940*/  @!P0 LDC.64 R6, c[0x0][0x380] ;  /* 0x0000e000ff068b82 */ /* 0x000e640000000a00 */
[----:B------:R-:W-:Y:S01]  /*0950*/  @!P1 IADD3.X R12, PT, PT, RZ, RZ, R12, P5, P6 ;  /* 0x000000ffff0c9210 */ /* 0x000fe20002fec40c */
[----:B------:R-:W-:Y:S01]  /*0960*/  IMAD R10, R0, UR39, R31 ;  /* 0x00000027000a7c24 */ /* 0x000fe2000f8e021f */
[----:B0-----:R-:W-:Y:S02]  /*0970*/  @!P1 IADD3 R8, P2, PT, R11, R4, RZ ;  /* 0x000000040b089210 */ /* 0x001fe40007f5e0ff */
[--C-:B------:R-:W-:Y:S02]  /*0980*/  @!P0 IADD3 R11, P3, P4, R22, R13, R32.reuse ;  /* 0x0000000d160b8210 */ /* 0x100fe40007c7e020 */
[----:B------:R-:W-:Y:S01]  /*0990*/  SHF.R.S32.HI R4, RZ, 0x1f, R32 ;  /* 0x0000001fff047819 */ /* 0x000fe20000011420 */
[----:B------:R-:W-:Y:S01]  /*09a0*/  @!P1 IMAD.X R9, R12, 0x1, R5, P2 ;  /* 0x000000010c099824 */ /* 0x000fe200010e0605 */
[----:B-1----:R-:W-:Y:S01]  /*09b0*/  @!P0 IADD3 R6, P5, PT, R11, R6, RZ ;  /* 0x000000060b068210 */ /* 0x002fe20007fbe0ff */
[----:B------:R-:W-:Y:S01]  /*09c0*/  @!P1 IMAD.WIDE.U32 R8, R3, 0x4, R8 ;  /* 0x0000000403089825 */ /* 0x000fe200078e0008 */
[----:B------:R-:W-:-:S04]  /*09d0*/  @!P0 IADD3.X R4, PT, PT, RZ, RZ, R4, P3, P4 ;  /* 0x000000ffff048210 */ /* 0x000fc80001fe8404 */
[----:B------:R-:W2:Y:S01]  /*09e0*/  @!P1 LDG.E.CONSTANT R40, desc[UR36][R8.64] ;  /* 0x0000002408289981 */ /* 0x000ea2000c1e9900 */
[----:B------:R-:W-:Y:S01]  /*09f0*/  @!P0 IMAD.X R7, R4, 0x1, R7, P5 ;  /* 0x0000000104078824 */ /* 0x000fe200028e0607 */
[C---:B------:R-:W-:Y:S02]  /*0a00*/  IADD3 R4, P2, PT, R10.reuse, R35, RZ ;  /* 0x000000230a047210 */ /* 0x040fe40007f5e0ff */
[----:B------:R0:W3:Y:S01]  /*0a10*/  @!P1 LDG.E.CONSTANT R39, desc[UR36][R8.64+0x10] ;  /* 0x0000102408279981 */ /* 0x0000e2000c1e9900 */
[----:B------:R-:W-:Y:S01]  /*0a20*/  @!P0 IMAD.WIDE.U32 R6, R3, 0x4, R6 ;  /* 0x0000000403068825 */ /* 0x000fe200078e0006 */
[----:B------:R-:W-:-:S03]  /*0a30*/  LEA.HI.X.SX32 R5, R10, R34, 0x1, P2 ;  /* 0x000000220a057211 */ /* 0x000fc600010f0eff */
[----:B------:R-:W-:Y:S01]  /*0a40*/  VIADD R10, R0, 0x10 ;  /* 0x00000010000a7836 */ /* 0x000fe20000000000 */
[----:B------:R-:W4:Y:S04]  /*0a50*/  @!P0 LDG.E.CONSTANT R38, desc[UR36][R6.64] ;  /* 0x0000002406268981 */ /* 0x000f28000c1e9900 */
[----:B------:R1:W3:Y:S01]  /*0a60*/  LDG.E.U8.CONSTANT R0, desc[UR36][R4.64] ;  /* 0x0000002404007981 */ /* 0x0002e2000c1e9100 */
[----:B0-----:R-:W-:-:S03]  /*0a70*/  IMAD R9, R10, UR39, R31 ;  /* 0x000000270a097c24 */ /* 0x001fc6000f8e021f */
[----:B------:R0:W3:Y:S01]  /*0a80*/  @!P0 LDG.E.CONSTANT R37, desc[UR36][R6.64+0x10] ;  /* 0x0000102406258981 */ /* 0x0000e2000c1e9900 */
[----:B-1----:R-:W-:-:S04]  /*0a90*/  IADD3 R4, P2, PT, R4, UR39, RZ ;  /* 0x0000002704047c10 */ /* 0x002fc8000ff5e0ff */
[----:B------:R-:W-:Y:S01]  /*0aa0*/  IADD3 R10, P1, PT, R4, UR39, RZ ;  /* 0x00000027040a7c10 */ /* 0x000fe2000ff3e0ff */
[----:B------:R-:W-:Y:S01]  /*0ab0*/  IMAD.X R5, R36, 0x1, R5, P2 ;  /* 0x0000000124057824 */ /* 0x000fe200010e0605 */
[C---:B0-----:R-:W-:Y:S02]  /*0ac0*/  IADD3 R6, P2, PT, R9.reuse, R35, RZ ;  /* 0x0000002309067210 */ /* 0x041fe40007f5e0ff */
[----:B------:R-:W-:Y:S02]  /*0ad0*/  IADD3 R8, P0, PT, R10, UR39, RZ ;  /* 0x000000270a087c10 */ /* 0x000fe4000ff1e0ff */
[----:B------:R-:W-:Y:S01]  /*0ae0*/  IADD3.X R11, PT, PT, R36, R5, RZ, P1, !PT ;  /* 0x00000005240b7210 */ /* 0x000fe20000ffe4ff */
[----:B------:R0:W3:Y:S01]  /*0af0*/  LDG.E.U8.CONSTANT R3, desc[UR36][R4.64] ;  /* 0x0000002404037981 */ /* 0x0000e2000c1e9100 */
[----:B------:R-:W-:-:S03]  /*0b00*/  LEA.HI.X.SX32 R7, R9, R34, 0x1, P2 ;  /* 0x0000002209077211 */ /* 0x000fc600010f0eff */
[----:B------:R-:W-:Y:S01]  /*0b10*/  IMAD.X R9, R36, 0x1, R11, P0 ;  /* 0x0000000124097824 */ /* 0x000fe200000e060b */
[----:B------:R-:W3:Y:S04]  /*0b20*/  LDG.E.U8.CONSTANT R10, desc[UR36][R10.64] ;  /* 0x000000240a0a7981 */ /* 0x000ee8000c1e9100 */
[----:B------:R1:W3:Y:S01]  /*0b30*/  LDG.E.U8.CONSTANT R13, desc[UR36][R8.64] ;  /* 0x00000024080d7981 */ /* 0x0002e2000c1e9100 */
[----:B0-----:R-:W-:-:S03]  /*0b40*/  IADD3 R4, P1, PT, R6, UR39, RZ ;  /* 0x0000002706047c10 */ /* 0x001fc6000ff3e0ff */
[----:B------:R-:W3:Y:S02]  /*0b50*/  LDG.E.U8.CONSTANT R6, desc[UR36][R6.64] ;  /* 0x0000002406067981 */ /* 0x000ee4000c1e9100 */
[----:B------:R-:W-:Y:S01]  /*0b60*/  IMAD.X R5, R36, 0x1, R7, P1 ;  /* 0x0000000124057824 */ /* 0x000fe200008e0607 */
[----:B-1----:R-:W-:-:S04]  /*0b70*/  IADD3 R8, P0, PT, R4, UR39, RZ ;  /* 0x0000002704087c10 */ /* 0x002fc8000ff1e0ff */
[----:B------:R0:W3:Y:S01]  /*0b80*/  LDG.E.U8.CONSTANT R12, desc[UR36][R4.64] ;  /* 0x00000024040c7981 */ /* 0x0000e2000c1e9100 */
[----:B------:R-:W-:-:S05]  /*0b90*/  IMAD.X R9, R36, 0x1, R5, P0 ;  /* 0x0000000124097824 */ /* 0x000fca00000e0605 */
[----:B------:R-:W3:Y:S01]  /*0ba0*/  LDG.E.U8.CONSTANT R14, desc[UR36][R8.64] ;  /* 0x00000024080e7981 */ /* 0x000ee2000c1e9100 */
[----:B0-----:R-:W-:-:S05]  /*0bb0*/  IADD3 R4, P0, PT, R8, UR39, RZ ;  /* 0x0000002708047c10 */ /* 0x001fca000ff1e0ff */
[----:B------:R-:W-:-:S05]  /*0bc0*/  IMAD.X R5, R36, 0x1, R9, P0 ;  /* 0x0000000124057824 */ /* 0x000fca00000e0609 */
[----:B------:R2:W3:Y:S01]  /*0bd0*/  LDG.E.U8.CONSTANT R15, desc[UR36][R4.64] ;  /* 0x00000024040f7981 */ /* 0x0004e2000c1e9100 */
[----:B------:R-:W-:Y:S05]  /*0be0*/  WARPSYNC.ALL ;  /* 0x0000000000007948 */ /* 0x000fea0003800000 */
[----:B------:R-:W-:Y:S01]  /*0bf0*/  LOP3.LUT P0, RZ, R18, UR38, R16, 0xfe, !PT ;  /* 0x0000002612ff7c12 */ /* 0x000fe2000f80fe10 */
[----:B------:R-:W-:Y:S01]  /*0c00*/  BSSY.RECONVERGENT B6, `(.L_x_2) ;  /* 0x0000060000067945 */ /* 0x000fe20003800200 */
[----:B--2---:R-:W-:Y:S02]  /*0c10*/  F2FP.F16.E4M3.UNPACK_B R4, R40 ;  /* 0x00000028ff04723e */ /* 0x004fe400020006ff */
[----:B----4-:R-:W-:-:S02]  /*0c20*/  F2FP.F16.E4M3.UNPACK_B R5, R38 ;  /* 0x00000026ff05723e */ /* 0x010fc400020006ff */
[----:B---3--:R-:W-:Y:S01]  /*0c30*/  F2FP.F16.E4M3.UNPACK_B R7, R37 ;  /* 0x00000025ff07723e */ /* 0x008fe200020006ff */
[----:B------:R-:W-:-:S04]  /*0c40*/  IMAD R10, R13, 0x100, R10 ;  /* 0x000001000d0a7824 */ /* 0x000fc800078e020a */
[----:B------:R-:W-:-:S05]  /*0c50*/  IMAD R3, R10, 0x100, R3 ;  /* 0x000001000a037824 */ /* 0x000fca00078e0203 */
[----:B------:R-:W-:-:S04]  /*0c60*/  LEA R0, R3, R0, 0x8 ;  /* 0x0000000003007211 */ /* 0x000fc800078e40ff */
[----:B------:R-:W-:Y:S01]  /*0c70*/  F2FP.F16.E4M3.UNPACK_B R8, R0 ;  /* 0x00000000ff08723e */ /* 0x000fe200020006ff */
[----:B------:R-:W-:-:S04]  /*0c80*/  IMAD R15, R15, 0x100, R14 ;  /* 0x000001000f0f7824 */ /* 0x000fc800078e020e */
[----:B------:R-:W-:-:S04]  /*0c90*/  IMAD R13, R15, 0x100, R12 ;  /* 0x000001000f0d7824 */ /* 0x000fc800078e020c */
[----:B------:R-:W-:Y:S01]  /*0ca0*/  IMAD.U32 R13, R13, 0x100, R6 ;  /* 0x000001000d0d7824 */ /* 0x000fe200078e0006 */
[----:B------:R-:W-:-:S04]  /*0cb0*/  F2FP.F16.E4M3.UNPACK_B R6, R39 ;  /* 0x00000027ff06723e */ /* 0x000fc800020006ff */
[----:B------:R-:W-:-:S07]  /*0cc0*/  F2FP.F16.E4M3.UNPACK_B R9, R13 ;  /* 0x0000000dff09723e */ /* 0x000fce00020006ff */
[----:B------:R-:W-:Y:S01]  /*0cd0*/  HMMA.16816.F32 R4, R4, R8, RZ ;  /* 0x000000080404723c */ /* 0x000fe200000018ff */
[----:B------:R-:W-:Y:S02]  /*0ce0*/  F2FP.F16.E4M3.UNPACK_B R8, R40.H1 ;  /* 0x00000028ff08723e */ /* 0x000fe400030006ff */
[----:B------:R-:W-:Y:S02]  /*0cf0*/  F2FP.F16.E4M3.UNPACK_B R10, R39.H1 ;  /* 0x00000027ff0a723e */ /* 0x000fe400030006ff */
[----:B------:R-:W-:Y:S02]  /*0d00*/  F2FP.F16.E4M3.UNPACK_B R12, R0.H1 ;  /* 0x00000000ff0c723e */ /* 0x000fe400030006ff */
[----:B------:R-:W-:Y:S02]  /*0d10*/  F2FP.F16.E4M3.UNPACK_B R13, R13.H1 ;  /* 0x0000000dff0d723e */ /* 0x000fe400030006ff */
[----:B------:R-:W-:Y:S02]  /*0d20*/  F2FP.F16.E4M3.UNPACK_B R9, R38.H1 ;  /* 0x00000026ff09723e */ /* 0x000fe400030006ff */
[----:B------:R-:W-:-:S09]  /*0d30*/  F2FP.F16.E4M3.UNPACK_B R11, R37.H1 ;  /* 0x00000025ff0b723e */ /* 0x000fd200030006ff */
[----:B------:R-:W-:-:S15]  /*0d40*/  HMMA.16816.F32 R4, R8, R12, R4 ;  /* 0x0000000c0804723c */ /* 0x000fde0000001804 */
[----:B------:R-:W-:-:S04]  /*0d50*/  NOP ;  /* 0x0000000000007918 */ /* 0x000fc80000000000 */
[----:B------:R-:W-:Y:S01]  /*0d60*/  FADD R44, R4, R44 ;  /* 0x0000002c042c7221 */ /* 0x000fe20000000000 */
[----:B------:R-:W-:Y:S01]  /*0d70*/  FADD R43, R5, R43 ;  /* 0x0000002b052b7221 */ /* 0x000fe20000000000 */
[----:B------:R-:W-:Y:S01]  /*0d80*/  FADD R42, R6, R42 ;  /* 0x0000002a062a7221 */ /* 0x000fe20000000000 */
[----:B------:R-:W-:Y:S01]  /*0d90*/  FADD R41, R7, R41 ;  /* 0x0000002907297221 */ /* 0x000fe20000000000 */
[----:B------:R-:W-:Y:S06]  /*0da0*/  @P0 BRA `(.L_x_3) ;  /* 0x0000000400140947 */ /* 0x000fec0003800000 */
[----:B------:R-:W-:Y:S01]  /*0db0*/  SHF.R.U32.HI R0, RZ, 0x18, R40 ;  /* 0x00000018ff007819 */ /* 0x000fe20000011628 */
[----:B------:R-:W-:Y:S01]  /*0dc0*/  F2F.F64.F32 R10, R44 ;  /* 0x0000002c000a7310 */ /* 0x000fe20000201800 */
[C---:B------:R-:W-:Y:S01]  /*0dd0*/  LOP3.LUT R48, R39.reuse, 0xffff, RZ, 0xc0, !PT ;  /* 0x0000ffff27307812 */ /* 0x040fe200078ec0ff */
[----:B------:R-:W-:Y:S01]  /*0de0*/  STL.64 [R1], R22 ;  /* 0x0000001601007387 */ /* 0x000fe20000100a00 */
[----:B------:R-:W-:Y:S01]  /*0df0*/  F2FP.F16.E4M3.UNPACK_B R3, R0 ;  /* 0x00000000ff03723e */ /* 0x000fe200020006ff */
[----:B------:R-:W0:Y:S01]  /*0e00*/  LDCU.64 UR4, c[0x4][0x10] ;  /* 0x01000200ff0477ac */ /* 0x000e220008000a00 */
[----:B------:R-:W-:-:S03]  /*0e10*/  LOP3.LUT R0, R39, 0xff, RZ, 0xc0, !PT ;  /* 0x000000ff27007812 */ /* 0x000fc600078ec0ff */
[----:B------:R-:W-:Y:S01]  /*0e20*/  HADD2.F32 R3, -RZ, R3.H0_H0 ;  /* 0x20000003ff037230 */ /* 0x000fe20000004100 */
[----:B------:R-:W-:Y:S01]  /*0e30*/  F2FP.F16.E4M3.UNPACK_B R0, R0 ;  /* 0x00000000ff00723e */ /* 0x000fe200020006ff */
[----:B-----5:R-:W-:Y:S03]  /*0e40*/  F2F.F64.F32 R14, R46 ;  /* 0x0000002e000e7310 */ /* 0x020fe60000201800 */
[----:B------:R-:W-:Y:S01]  /*0e50*/  FMUL R4, R46, R3 ;  /* 0x000000032e047220 */ /* 0x000fe20000400000 */
[----:B------:R-:W-:Y:S01]  /*0e60*/  HADD2.F32 R3, -RZ, R0.H0_H0 ;  /* 0x20000000ff037230 */ /* 0x000fe20000004100 */
[----:B------:R-:W-:-:S04]  /*0e70*/  SHF.R.U32.HI R0, RZ, 0x18, R39 ;  /* 0x00000018ff007819 */ /* 0x000fc80000011627 */
[----:B------:R-:W-:Y:S01]  /*0e80*/  F2FP.F16.E4M3.UNPACK_B R0, R0 ;  /* 0x00000000ff00723e */ /* 0x000fe200020006ff */
[----:B------:R-:W-:Y:S01]  /*0e90*/  FMUL R6, R46, R3 ;  /* 0x000000032e067220 */ /* 0x000fe20000400000 */
[----:B------:R-:W-:Y:S03]  /*0ea0*/  F2F.F64.F32 R4, R4 ;  /* 0x0000000400047310 */ /* 0x000fe60000201800 */
[----:B------:R-:W-:Y:S01]  /*0eb0*/  HADD2.F32 R3, -RZ, R0.H0_H0 ;  /* 0x20000000ff037230 */ /* 0x000fe20000004100 */
[----:B------:R-:W-:-:S04]  /*0ec0*/  LOP3.LUT R0, R40, 0xffff, RZ, 0xc0, !PT ;  /* 0x0000ffff28007812 */ /* 0x000fc800078ec0ff */
[----:B------:R-:W-:Y:S01]  /*0ed0*/  FMUL R8, R46, R3 ;  /* 0x000000032e087220 */ /* 0x000fe20000400000 */
[C---:B------:R-:W-:Y:S01]  /*0ee0*/  PRMT R3, R40.reuse, 0x7632, R3 ;  /* 0x0000763228037816 */ /* 0x040fe20000000003 */
[----:B------:R-:W1:Y:S01]  /*0ef0*/  F2F.F64.F32 R6, R6 ;  /* 0x0000000600067310 */ /* 0x000e620000201800 */
[----:B------:R-:W-:Y:S02]  /*0f00*/  SHF.R.U32.HI R0, RZ, 0x8, R0 ;  /* 0x00000008ff007819 */ /* 0x000fe40000011600 */
[----:B------:R-:W-:Y:S02]  /*0f10*/  LOP3.LUT R3, R3, 0xff, RZ, 0xc0, !PT ;  /* 0x000000ff03037812 */ /* 0x000fe400078ec0ff */
[----:B------:R-:W-:Y:S02]  /*0f20*/  F2FP.F16.E4M3.UNPACK_B R0, R0 ;  /* 0x00000000ff00723e */ /* 0x000fe400020006ff */
[----:B------:R-:W-:Y:S01]  /*0f30*/  F2FP.F16.E4M3.UNPACK_B R3, R3 ;  /* 0x00000003ff03723e */ /* 0x000fe200020006ff */
[----:B------:R-:W2:Y:S02]  /*0f40*/  F2F.F64.F32 R8, R8 ;  /* 0x0000000800087310 */ /* 0x000ea40000201800 */
[----:B------:R-:W-:Y:S01]  /*0f50*/  HADD2.F32 R13, -RZ, R0.H0_H0 ;  /* 0x20000000ff0d7230 */ /* 0x000fe20000004100 */
[----:B------:R-:W-:Y:S01]  /*0f60*/  LOP3.LUT R0, R40, 0xff, RZ, 0xc0, !PT ;  /* 0x000000ff28007812 */ /* 0x000fe200078ec0ff */
[----:B------:R-:W-:-:S03]  /*0f70*/  HADD2.F32 R3, -RZ, R3.H0_H0 ;  /* 0x20000003ff037230 */ /* 0x000fc60000004100 */
[C---:B------:R-:W-:Y:S01]  /*0f80*/  FMUL R20, R46.reuse, R13 ;  /* 0x0000000d2e147220 */ /* 0x040fe20000400000 */
[----:B-1----:R1:W-:Y:S01]  /*0f90*/  STL.128 [R1+0x20], R4 ;  /* 0x0000200401007387 */ /* 0x0023e20000100c00 */
[----:B------:R-:W-:Y:S01]  /*0fa0*/  FMUL R21, R46, R3 ;  /* 0x000000032e157220 */ /* 0x000fe20000400000 */
[----:B------:R-:W-:Y:S01]  /*0fb0*/  F2FP.F16.E4M3.UNPACK_B R3, R0 ;  /* 0x00000000ff03723e */ /* 0x000fe200020006ff */
[----:B------:R-:W3:Y:S01]  /*0fc0*/  F2F.F64.F32 R12, R41 ;  /* 0x00000029000c7310 */ /* 0x000ee20000201800 */
[----:B------:R-:W-:Y:S01]  /*0fd0*/  SHF.R.U32.HI R0, RZ, 0x8, R48 ;  /* 0x00000008ff007819 */ /* 0x000fe20000011630 */
[----:B--2---:R2:W-:Y:S03]  /*0fe0*/  STL.128 [R1+0x40], R8 ;  /* 0x0000400801007387 */ /* 0x0045e60000100c00 */
[----:B------:R-:W-:Y:S01]  /*0ff0*/  F2FP.F16.E4M3.UNPACK_B R0, R0 ;  /* 0x00000000ff00723e */ /* 0x000fe200020006ff */
[----:B------:R-:W-:-:S05]  /*1000*/  HADD2.F32 R3, -RZ, R3.H0_H0 ;  /* 0x20000003ff037230 */ /* 0x000fca0000004100 */
[----:B------:R-:W-:Y:S01]  /*1010*/  FMUL R3, R46, R3 ;  /* 0x000000032e037220 */ /* 0x000fe20000400000 */
[----:B-1----:R-:W-:Y:S01]  /*1020*/  F2F.F64.F32 R4, R43 ;  /* 0x0000002b00047310 */ /* 0x002fe20000201800 */
[----:B---3--:R1:W-:Y:S07]  /*1030*/  STL.128 [R1+0x60], R12 ;  /* 0x0000600c01007387 */ /* 0x0083ee0000100c00 */
[----:B--2---:R2:W-:Y:S08]  /*1040*/  F2F.F64.F32 R8, R20 ;  /* 0x0000001400087310 */ /* 0x0045f00000201800 */
[----:B------:R-:W3:Y:S01]  /*1050*/  F2F.F64.F32 R10, R21 ;  /* 0x00000015000a7310 */ /* 0x000ee20000201800 */
[----:B--2---:R-:W-:-:S02]  /*1060*/  PRMT R20, R39, 0x7632, R20 ;  /* 0x0000763227147816 */ /* 0x004fc40000000014 */
[----:B-1----:R-:W-:Y:S02]  /*1070*/  MOV R14, 0x0 ;  /* 0x00000000000e7802 */ /* 0x002fe40000000f00 */
[----:B------:R-:W-:-:S03]  /*1080*/  LOP3.LUT R20, R20, 0xff, RZ, 0xc0, !PT ;  /* 0x000000ff14147812 */ /* 0x000fc600078ec0ff */
[----:B------:R-:W1:Y:S01]  /*1090*/  F2F.F64.F32 R12, R3 ;  /* 0x00000003000c7310 */ /* 0x000e620000201800 */
[----:B------:R-:W-:Y:S01]  /*10a0*/  F2FP.F16.E4M3.UNPACK_B R20, R20 ;  /* 0x00000014ff14723e */ /* 0x000fe200020006ff */
[----:B---3--:R2:W-:Y:S06]  /*10b0*/  STL.128 [R1+0x10], R8 ;  /* 0x0000100801007387 */ /* 0x0085ec0000100c00 */
[----:B------:R-:W3:Y:S01]  /*10c0*/  F2F.F64.F32 R6, R42 ;  /* 0x0000002a00067310 */ /* 0x000ee20000201800 */
[----:B-1----:R-:W-:Y:S01]  /*10d0*/  STL.64 [R1+0x8], R12 ;  /* 0x0000080c01007387 */ /* 0x002fe20000100a00 */
[----:B--2---:R-:W-:-:S03]  /*10e0*/  HADD2.F32 R11, -RZ, R20.H0_H0 ;  /* 0x20000014ff0b7230 */ /* 0x004fc60000004100 */
[----:B---3--:R1:W-:Y:S01]  /*10f0*/  STL.128 [R1+0x50], R4 ;  /* 0x0000500401007387 */ /* 0x0083e20000100c00 */
[----:B------:R-:W-:Y:S02]  /*1100*/  HADD2.F32 R9, -RZ, R0.H0_H0 ;  /* 0x20000000ff097230 */ /* 0x000fe40000004100 */
[----:B------:R-:W-:-:S03]  /*1110*/  FMUL R10, R46, R11 ;  /* 0x0000000b2e0a7220 */ /* 0x000fc60000400000 */
[----:B------:R-:W-:-:S04]  /*1120*/  FMUL R0, R46, R9 ;  /* 0x000000092e007220 */ /* 0x000fc80000400000 */
[----:B------:R-:W-:Y:S08]  /*1130*/  F2F.F64.F32 R8, R0 ;  /* 0x0000000000087310 */ /* 0x000ff00000201800 */
[----:B------:R-:W2:Y:S08]  /*1140*/  F2F.F64.F32 R10, R10 ;  /* 0x0000000a000a7310 */ /* 0x000eb00000201800 */
[----:B-1----:R-:W-:Y:S01]  /*1150*/  F2F.F64.F32 R6, R17 ;  /* 0x0000001100067310 */ /* 0x002fe20000201800 */
[----:B--2---:R1:W-:Y:S07]  /*1160*/  STL.128 [R1+0x30], R8 ;  /* 0x0000300801007387 */ /* 0x0043ee0000100c00 */
[----:B------:R-:W2:Y:S01]  /*1170*/  F2F.F64.F32 R4, R45 ;  /* 0x0000002d00047310 */ /* 0x000ea20000201800 */
[----:B-1----:R1:W3:Y:S01]  /*1180*/  LDC.64 R8, c[0x4][R14] ;  /* 0x010000000e087b82 */ /* 0x0022e20000000a00 */
[----:B--2---:R0:W-:Y:S02]  /*1190*/  STL.128 [R1+0x70], R4 ;  /* 0x0000700401007387 */ /* 0x0041e40000100c00 */
[----:B0-----:R-:W-:-:S02]  /*11a0*/  IMAD.U32 R4, RZ, RZ, UR4 ;  /* 0x00000004ff047e24 */ /* 0x001fc4000f8e00ff */
[----:B------:R-:W-:Y:S02]  /*11b0*/  IMAD.U32 R5, RZ, RZ, UR5 ;  /* 0x00000005ff057e24 */ /* 0x000fe4000f8e00ff */
[----:B------:R-:W-:Y:S02]  /*11c0*/  IMAD.MOV.U32 R6, RZ, RZ, R2 ;  /* 0x000000ffff067224 */ /* 0x000fe400078e0002 */
[----:B-1----:R-:W-:-:S07]  /*11d0*/  IMAD.MOV.U32 R7, RZ, RZ, R24 ;  /* 0x000000ffff077224 */ /* 0x002fce00078e0018 */
[----:B------:R-:W-:-:S07]  /*11e0*/  LEPC R20, `(.L_x_3) ;  /* 0x000000001014794e */ /* 0x000fce0000000000 */
[----:B---3--:R-:W-:Y:S05]  /*11f0*/  CALL.ABS.NOINC R8 ;  /* 0x0000000008007343 */ /* 0x008fea0003c00000 */
.L_x_3:
[----:B------:R-:W-:Y:S05]  /*1200*/  BSYNC.RECONVERGENT B6 ;  /* 0x0000000000067941 */ /* 0x000fea0003800200 */
.L_x_2:
[----:B------:R-:W-:-:S05]  /*1210*/  VIADD R22, R22, 0x20 ;  /* 0x0000002016167836 */ /* 0x000fca0000000000 */
[----:B------:R-:W-:-:S13]  /*1220*/  ISETP.GE.U32.AND P0, PT, R22, 0x80, PT ;  /* 0x000000801600780c */ /* 0x000fda0003f06070 */
[----:B------:R-:W-:Y:S05]  /*1230*/  @!P0 BRA `(.L_x_4) ;  /* 0xfffffff400988947 */ /* 0x000fea000383ffff */
[----:B------:R-:W0:Y:S01]  /*1240*/  LDCU UR4, c[0x0][0x3c8] ;  /* 0x00007900ff0477ac */ /* 0x000e220008000800 */
[----:B------:R-:W-:Y:S02]  /*1250*/  VIADD R47, R47, 0x1 ;  /* 0x000000012f2f7836 */ /* 0x000fe40000000000 */
[-C--:B-----5:R-:W-:Y:S01]  /*1260*/  FMUL R0, R46, R17.reuse ;  /* 0x000000112e007220 */ /* 0x0a0fe20000400000 */
[----:B------:R-:W-:-:S03]  /*1270*/  FMUL R17, R45, R17 ;  /* 0x000000112d117220 */ /* 0x000fc60000400000 */
[-C--:B------:R-:W-:Y:S01]  /*1280*/  FFMA R26, R44, R0.reuse, R26 ;  /* 0x000000002c1a7223 */ /* 0x080fe2000000001a */
[----:B------:R-:W-:Y:S01]  /*1290*/  FFMA R25, R43, R0, R25 ;  /* 0x000000002b197223 */ /* 0x000fe20000000019 */
[-C--:B------:R-:W-:Y:S01]  /*12a0*/  FFMA R27, R42, R17.reuse, R27 ;  /* 0x000000112a1b7223 */ /* 0x080fe2000000001b */
[----:B------:R-:W-:Y:S01]  /*12b0*/  FFMA R28, R41, R17, R28 ;  /* 0x00000011291c7223 */ /* 0x000fe2000000001c */
[----:B0-----:R-:W-:-:S04]  /*12c0*/  USHF.R.S32.HI UR5, URZ, 0x1f, UR4 ;  /* 0x0000001fff057899 */ /* 0x001fc80008011404 */
[----:B------:R-:W-:-:S04]  /*12d0*/  ULEA.HI UR5, UR5, UR4, URZ, 0x7 ;  /* 0x0000000405057291 */ /* 0x000fc8000f8f38ff */
[----:B------:R-:W-:-:S06]  /*12e0*/  USHF.R.S32.HI UR5, URZ, 0x7, UR5 ;  /* 0x00000007ff057899 */ /* 0x000fcc0008011405 */
[----:B------:R-:W-:-:S13]  /*12f0*/  ISETP.NE.AND P0, PT, R47, UR5, PT ;  /* 0x000000052f007c0c */ /* 0x000fda000bf05270 */
[----:B------:R-:W-:Y:S05]  /*1300*/  @P0 BRA `(.L_x_5) ;  /* 0xfffffff000cc0947 */ /* 0x000fea000383ffff */
.L_x_1:
[----:B------:R-:W0:Y:S01]  /*1310*/  LDC R0, c[0x0][0x3c4] ;  /* 0x0000f100ff007b82 */ /* 0x000e220000000800 */
[----:B------:R-:W-:Y:S01]  /*1320*/  BSSY.RECONVERGENT B0, `(.L_x_6) ;  /* 0x0000013000007945 */ /* 0x000fe20003800200 */
[----:B------:R-:W-:Y:S02]  /*1330*/  LOP3.LUT P2, RZ, R18, UR38, R16, 0xfe, !PT ;  /* 0x0000002612ff7c12 */ /* 0x000fe4000f84fe10 */
[-C--:B0-----:R-:W-:Y:S02]  /*1340*/  ISETP.GE.AND P0, PT, R23, R0.reuse, PT ;  /* 0x000000001700720c */ /* 0x081fe40003f06270 */
[----:B------:R-:W-:-:S11]  /*1350*/  ISETP.GE.AND P1, PT, R19, R0, PT ;  /* 0x000000001300720c */ /* 0x000fd60003f26270 */
[----:B------:R-:W-:Y:S05]  /*1360*/  @P0 BRA `(.L_x_7) ;  /* 0x0000000000380947 */ /* 0x000fea0003800000 */
[----:B------:R-:W0:Y:S01]  /*1370*/  LDCU UR4, c[0x0][0x3cc] ;  /* 0x00007980ff0477ac */ /* 0x000e220008000800 */
[----:B------:R-:W1:Y:S01]  /*1380*/  LDC.64 R6, c[0x0][0x3a0] ;  /* 0x0000e800ff067b82 */ /* 0x000e620000000a00 */
[----:B------:R-:W-:Y:S01]  /*1390*/  IMAD.SHL.U32 R0, R18, 0x2, RZ ;  /* 0x0000000212007824 */ /* 0x000fe200078e00ff */
[----:B------:R-:W-:-:S04]  /*13a0*/  USHF.L.U32 UR5, UR38, 0x3, URZ ;  /* 0x0000000326057899 */ /* 0x000fc800080006ff */
[----:B------:R-:W-:-:S04]  /*13b0*/  LOP3.LUT R0, R0, 0x6, RZ, 0xc0, !PT ;  /* 0x0000000600007812 */ /* 0x000fc800078ec0ff */
[----:B------:R-:W-:Y:S02]  /*13c0*/  IADD3 R3, PT, PT, R0, UR5, RZ ;  /* 0x0000000500037c10 */ /* 0x000fe4000fffe0ff */
[----:B------:R-:W-:-:S03]  /*13d0*/  F2FP.BF16.F32.PACK_AB R0, R25, R26 ;  /* 0x0000001a1900723e */ /* 0x000fc600000010ff */
[----:B0-----:R-:W-:-:S04]  /*13e0*/  IMAD R3, R30, UR4, R3 ;  /* 0x000000041e037c24 */ /* 0x001fc8000f8e0203 */
[C---:B------:R-:W-:Y:S02]  /*13f0*/  VIADD R9, R3.reuse, 0x1 ;  /* 0x0000000103097836 */ /* 0x040fe40000000000 */
[----:B-1----:R-:W-:Y:S01]  /*1400*/  IMAD.WIDE.U32 R4, R3, 0x2, R6 ;  /* 0x0000000203047825 */ /* 0x002fe200078e0006 */
[----:B------:R-:W-:-:S03]  /*1410*/  PRMT R3, R0, 0x7632, R3 ;  /* 0x0000763200037816 */ /* 0x000fc60000000003 */
[----:B------:R-:W-:Y:S01]  /*1420*/  IMAD.WIDE.U32 R6, R9, 0x2, R6 ;  /* 0x0000000209067825 */ /* 0x000fe200078e0006 */
[----:B------:R0:W-:Y:S04]  /*1430*/  STG.E.U16 desc[UR36][R4.64], R0 ;  /* 0x0000000004007986 */ /* 0x0001e8000c101524 */
[----:B------:R0:W-:Y:S02]  /*1440*/  STG.E.U16 desc[UR36][R6.64], R3 ;  /* 0x0000000306007986 */ /* 0x0001e4000c101524 */
.L_x_7:
[----:B------:R-:W-:Y:S05]  /*1450*/  BSYNC.RECONVERGENT B0 ;  /* 0x0000000000007941 */ /* 0x000fea0003800200 */
.L_x_6:
[----:B------:R-:W-:Y:S04]  /*1460*/  BSSY.RECONVERGENT B0, `(.L_x_8) ;  /* 0x000000c000007945 */ /* 0x000fe80003800200 */
[----:B------:R-:W-:Y:S05]  /*1470*/  @P1 BRA `(.L_x_9) ;  /* 0x0000000000281947 */ /* 0x000fea0003800000 */
[----:B0-----:R-:W0:Y:S01]  /*1480*/  LDC.64 R4, c[0x0][0x3a0] ;  /* 0x0000e800ff047b82 */ /* 0x001e220000000a00 */
[----:B------:R-:W1:Y:S01]  /*1490*/  LDCU UR4, c[0x0][0x3cc] ;  /* 0x00007980ff0477ac */ /* 0x000e620008000800 */
[----:B------:R-:W-:Y:S01]  /*14a0*/  IMAD.SHL.U32 R18, R18, 0x2, RZ ;  /* 0x0000000212127824 */ /* 0x000fe200078e00ff */
[----:B------:R-:W-:-:S04]  /*14b0*/  F2FP.BF16.F32.PACK_AB R0, R28, R27 ;  /* 0x0000001b1c00723e */ /* 0x000fc800000010ff */
[----:B------:R-:W-:Y:S02]  /*14c0*/  LOP3.LUT R18, R18, 0x6, RZ, 0xc0, !PT ;  /* 0x0000000612127812 */ /* 0x000fe400078ec0ff */
[----:B------:R-:W-:-:S03]  /*14d0*/  PRMT R3, R0, 0x7632, R3 ;  /* 0x0000763200037816 */ /* 0x000fc60000000003 */
[----:B-1----:R-:W-:-:S04]  /*14e0*/  IMAD R29, R29, UR4, R18 ;  /* 0x000000041d1d7c24 */ /* 0x002fc8000f8e0212 */
[----:B0-----:R-:W-:-:S05]  /*14f0*/  IMAD.WIDE R4, R29, 0x2, R4 ;  /* 0x000000021d047825 */ /* 0x001fca00078e0204 */
[----:B------:R1:W-:Y:S04]  /*1500*/  STG.E.U16 desc[UR36][R4.64], R0 ;  /* 0x0000000004007986 */ /* 0x0003e8000c101524 */
[----:B------:R1:W-:Y:S02]  /*1510*/  STG.E.U16 desc[UR36][R4.64+0x2], R3 ;  /* 0x0000020304007986 */ /* 0x0003e4000c101524 */
.L_x_9:
[----:B------:R-:W-:Y:S05]  /*1520*/  BSYNC.RECONVERGENT B0 ;  /* 0x0000000000007941 */ /* 0x000fea0003800200 */
.L_x_8:
[----:B------:R-:W-:Y:S05]  /*1530*/  @P2 EXIT ;  /* 0x000000000000294d */ /* 0x000fea0003800000 */
[----:B------:R-:W2:Y:S01]  /*1540*/  F2F.F64.F32 R8, R26 ;  /* 0x0000001a00087310 */ /* 0x000ea20000201800 */
[----:B------:R-:W-:Y:S01]  /*1550*/  IMAD.MOV.U32 R18, RZ, RZ, R23 ;  /* 0x000000ffff127224 */ /* 0x000fe200078e0017 */
[----:B01----:R-:W-:Y:S01]  /*1560*/  MOV R0, 0x0 ;  /* 0x0000000000007802 */ /* 0x003fe20000000f00 */
[----:B------:R-:W0:Y:S01]  /*1570*/  LDCU.64 UR4, c[0x4][0x18] ;  /* 0x01000300ff0477ac */ /* 0x000e220008000a00 */
[----:B------:R-:W-:Y:S02]  /*1580*/  IMAD.MOV.U32 R6, RZ, RZ, R2 ;  /* 0x000000ffff067224 */ /* 0x000fe400078e0002 */
[----:B------:R1:W-:Y:S01]  /*1590*/  STL.64 [R1], R18 ;  /* 0x0000001201007387 */ /* 0x0003e20000100a00 */
[----:B------:R1:W3:Y:S01]  /*15a0*/  LDC.64 R10, c[0x4][R0] ;  /* 0x01000000000a7b82 */ /* 0x0002e20000000a00 */
[----:B------:R-:W-:Y:S01]  /*15b0*/  F2F.F64.F32 R12, R25 ;  /* 0x00000019000c7310 */ /* 0x000fe20000201800 */
[----:B------:R-:W-:Y:S01]  /*15c0*/  IMAD.MOV.U32 R7, RZ, RZ, R24 ;  /* 0x000000ffff077224 */ /* 0x000fe200078e0018 */
[----:B--2---:R1:W-:Y:S06]  /*15d0*/  STL.64 [R1+0x8], R8 ;  /* 0x0000080801007387 */ /* 0x0043ec0000100a00 */
[----:B------:R-:W2:Y:S01]  /*15e0*/  F2F.F64.F32 R14, R27 ;  /* 0x0000001b000e7310 */ /* 0x000ea20000201800 */
[----:B0-----:R-:W-:-:S02]  /*15f0*/  IMAD.U32 R4, RZ, RZ, UR4 ;  /* 0x00000004ff047e24 */ /* 0x001fc4000f8e00ff */
[----:B------:R-:W-:-:S05]  /*1600*/  IMAD.U32 R5, RZ, RZ, UR5 ;  /* 0x00000005ff057e24 */ /* 0x000fca000f8e00ff */
[----:B------:R-:W0:Y:S01]  /*1610*/  F2F.F64.F32 R28, R28 ;  /* 0x0000001c001c7310 */ /* 0x000e220000201800 */
[----:B--2---:R1:W-:Y:S04]  /*1620*/  STL.128 [R1+0x10], R12 ;  /* 0x0000100c01007387 */ /* 0x0043e80000100c00 */
[----:B0-----:R1:W-:Y:S02]  /*1630*/  STL.64 [R1+0x20], R28 ;  /* 0x0000201c01007387 */ /* 0x0013e40000100a00 */
[----:B------:R-:W-:-:S07]  /*1640*/  LEPC R20, `(.L_x_10) ;  /* 0x000000001014794e */ /* 0x000fce0000000000 */
[----:B-1-3--:R-:W-:Y:S05]  /*1650*/  CALL.ABS.NOINC R10 ;  /* 0x000000000a007343 */ /* 0x00afea0003c00000 */
.L_x_10:
[----:B------:R-:W-:Y:S05]  /*1660*/  EXIT ;  /* 0x000000000000794d */ /* 0x000fea0003800000 */
.L_x_11:
[----:B------:R-:W-:-:S00]  /*1670*/  BRA `(.L_x_11) ;  /* 0xfffffffc00fc7947 */ /* 0x000fc0000383ffff */
[----:B------:R-:W-:-:S00]  /*1680*/  NOP ;  /* 0x0000000000007918 */ /* 0x000fc00000000000 */
[----:B------:R-:W-:-:S00]  /*1690*/  NOP ;  /* 0x0000000000007918 */ /* 0x000fc00000000000 */
[----:B------:R-:W-:-:S00]  /*16a0*/  NOP ;  /* 0x0000000000007918 */ /* 0x000fc00000000000 */
[----:B------:R-:W-:-:S00]  /*16b0*/  NOP ;  /* 0x0000000000007918 */ /* 0x000fc00000000000 */
[----:B------:R-:W-:-:S00]  /*16c0*/  NOP ;  /* 0x0000000000007918 */ /* 0x000fc00000000000 */
[----:B------:R-:W-:-:S00]  /*16d0*/  NOP ;  /* 0x0000000000007918 */ /* 0x000fc00000000000 */
[----:B------:R-:W-:-:S00]  /*16e0*/  NOP ;  /* 0x0000000000007918 */ /* 0x000fc00000000000 */
[----:B------:R-:W-:-:S00]  /*16f0*/  NOP ;  /* 0x0000000000007918 */ /* 0x000fc00000000000 */
.L_x_12:


//--------------------- .nv.global.init           --------------------------
	.section	.nv.global.init,"aw",@progbits
.nv.global.init:
	.type		$str,@object
	.size		$str,($str$2 - $str)
$str:
        /*0000*/ 	.byte	0x49, 0x4e, 0x56, 0x41, 0x4c, 0x49, 0x44, 0x20, 0x49, 0x44, 0x58, 0x20, 0x25, 0x64, 0x2c, 0x20
        /*0010*/ 	.byte	0x25, 0x64, 0x2c, 0x20, 0x25, 0x64, 0x0a, 0x00
	.type		$str$2,@object
	.size		$str$2,($str$1 - $str$2)
$str$2:
        /*0018*/ 	.byte	0x66, 0x69, 0x6e, 0x69, 0x73, 0x68, 0x65, 0x64, 0x20, 0x77, 0x69, 0x74, 0x68, 0x20, 0x25, 0x64
        /*0028*/ 	.byte	0x2f, 0x25, 0x64, 0x2c, 0x20, 0x25, 0x66, 0x2c, 0x25, 0x66, 0x2c, 0x25, 0x66, 0x2c, 0x25, 0x66
        /*0038*/ 	.byte	0x0a, 0x00
	.type		$str$1,@object
	.size		$str$1,(.L_1 - $str$1)
$str$1:
        /*003a*/ 	.byte	0x6d, 0x6d, 0x61, 0x20, 0x25, 0x64, 0x2c, 0x20, 0x25, 0x64, 0x20, 0x77, 0x69, 0x74, 0x68, 0x20
        /*004a*/ 	.byte	0x25, 0x66, 0x2c, 0x25, 0x66, 0x2c, 0x25, 0x66, 0x2c, 0x25, 0x66, 0x20, 0x7c, 0x7c, 0x7c, 0x20
        /*005a*/ 	.byte	0x25, 0x66, 0x2c, 0x20, 0x25, 0x66, 0x2c, 0x20, 0x25, 0x66, 0x2c, 0x20, 0x25, 0x66, 0x20, 0x61
        /*006a*/ 	.byte	0x63, 0x63, 0x20, 0x25, 0x66, 0x2c, 0x20, 0x25, 0x66, 0x2c, 0x20, 0x25, 0x66, 0x2c, 0x20, 0x25
        /*007a*/ 	.byte	0x66, 0x2c, 0x20, 0x73, 0x63, 0x61, 0x6c, 0x65, 0x20, 0x78, 0x20, 0x25, 0x66, 0x2c, 0x25, 0x66
        /*008a*/ 	.byte	0x20, 0x73, 0x63, 0x61, 0x6c, 0x65, 0x5f, 0x77, 0x20, 0x25, 0x66, 0x0a, 0x00
.L_1:


//--------------------- .nv.shared.reserved.0     --------------------------
	.section	.nv.shared.reserved.0,"aw",@nobits
	.weak		__nv_reservedSMEM_offset_0_alias
	.size		__nv_reservedSMEM_offset_0_alias, 0, 64
	.other		__nv_reservedSMEM_offset_0_alias,@"STO_CUDA_RESERVED_SHARED STV_DEFAULT"
__nv_reservedSMEM_offset_0_alias:
	.zero		0
	.zero		64


//--------------------- .nv.constant0._Z21fused_moe_w8a8_kernelILi16ELi32ELi8EEvPK13__nv_fp8_e4m3PKfS2_S4_P13__nv_bfloat16PKiS8_S8_iiii --------------------------
	.section	.nv.constant0._Z21fused_moe_w8a8_kernelILi16ELi32ELi8EEvPK13__nv_fp8_e4m3PKfS2_S4_P13__nv_bfloat16PKiS8_S8_iiii,"a",@progbits
	.sectionflags	@""
	.align	4
.nv.constant0._Z21fused_moe_w8a8_kernelILi16ELi32ELi8EEvPK13__nv_fp8_e4m3PKfS2_S4_P13__nv_bfloat16PKiS8_S8_iiii:
	.zero		976


//--------------------- SYMBOLS --------------------------

	.type		.nv.reservedSmem.offset0,@object
	.size		.nv.reservedSmem.offset0,0x4
	.type		vprintf,@function
